//
// Generated by NVIDIA NVVM Compiler
//
// Compiler Build ID: CL-36424714
// Cuda compilation tools, release 13.0, V13.0.88
// Based on NVVM 20.0.0
//

.version 9.0
.target sm_100
.address_size 64

	// .globl	_Z18AuctionMatchKerneliiPKfS0_PiS1_Pf
// _ZZ18AuctionMatchKerneliiPKfS0_PiS1_PfE5Queue has been demoted
// _ZZ18AuctionMatchKerneliiPKfS0_PiS1_PfE9matchrbuf has been demoted
// _ZZ18AuctionMatchKerneliiPKfS0_PiS1_PfE6pricer has been demoted
// _ZZ18AuctionMatchKerneliiPKfS0_PiS1_PfE5bests has been demoted
// _ZZ18AuctionMatchKerneliiPKfS0_PiS1_PfE5qhead has been demoted
// _ZZ18AuctionMatchKerneliiPKfS0_PiS1_PfE4qlen has been demoted
// _ZZ18AuctionMatchKerneliiPKfS0_PiS1_PfE3buf has been demoted

.visible .entry _Z18AuctionMatchKerneliiPKfS0_PiS1_Pf(
	.param .u32 _Z18AuctionMatchKerneliiPKfS0_PiS1_Pf_param_0,
	.param .u32 _Z18AuctionMatchKerneliiPKfS0_PiS1_Pf_param_1,
	.param .u64 .ptr .align 1 _Z18AuctionMatchKerneliiPKfS0_PiS1_Pf_param_2,
	.param .u64 .ptr .align 1 _Z18AuctionMatchKerneliiPKfS0_PiS1_Pf_param_3,
	.param .u64 .ptr .align 1 _Z18AuctionMatchKerneliiPKfS0_PiS1_Pf_param_4,
	.param .u64 .ptr .align 1 _Z18AuctionMatchKerneliiPKfS0_PiS1_Pf_param_5,
	.param .u64 .ptr .align 1 _Z18AuctionMatchKerneliiPKfS0_PiS1_Pf_param_6
)
{
	.reg .pred 	%p<82>;
	.reg .b16 	%rs<8>;
	.reg .b32 	%r<290>;
	.reg .b32 	%f<301>;
	.reg .b64 	%rd<70>;
	// demoted variable
	.shared .align 2 .b8 _ZZ18AuctionMatchKerneliiPKfS0_PiS1_PfE5Queue[8192];
	// demoted variable
	.shared .align 2 .b8 _ZZ18AuctionMatchKerneliiPKfS0_PiS1_PfE9matchrbuf[8192];
	// demoted variable
	.shared .align 4 .b8 _ZZ18AuctionMatchKerneliiPKfS0_PiS1_PfE6pricer[16384];
	// demoted variable
	.shared .align 4 .b8 _ZZ18AuctionMatchKerneliiPKfS0_PiS1_PfE5bests[384];
	// demoted variable
	.shared .align 4 .u32 _ZZ18AuctionMatchKerneliiPKfS0_PiS1_PfE5qhead;
	// demoted variable
	.shared .align 4 .u32 _ZZ18AuctionMatchKerneliiPKfS0_PiS1_PfE4qlen;
	// demoted variable
	.shared .align 4 .b8 _ZZ18AuctionMatchKerneliiPKfS0_PiS1_PfE3buf[8192];
	ld.param.u32 	%r92, [_Z18AuctionMatchKerneliiPKfS0_PiS1_Pf_param_0];
	ld.param.u32 	%r93, [_Z18AuctionMatchKerneliiPKfS0_PiS1_Pf_param_1];
	ld.param.u64 	%rd5, [_Z18AuctionMatchKerneliiPKfS0_PiS1_Pf_param_2];
	ld.param.u64 	%rd6, [_Z18AuctionMatchKerneliiPKfS0_PiS1_Pf_param_3];
	ld.param.u64 	%rd8, [_Z18AuctionMatchKerneliiPKfS0_PiS1_Pf_param_4];
	ld.param.u64 	%rd9, [_Z18AuctionMatchKerneliiPKfS0_PiS1_Pf_param_6];
	cvta.to.global.u64 	%rd1, %rd8;
	cvta.to.global.u64 	%rd2, %rd9;
	mov.u32 	%r260, %ctaid.x;
	setp.ge.s32 	%p1, %r260, %r92;
	@%p1 bra 	$L__BB0_69;
	mov.u32 	%r2, %tid.x;
	mov.u32 	%r3, %ntid.x;
	mul.lo.s32 	%r4, %r93, %r260;
	shl.b32 	%r5, %r3, 2;
	shl.b32 	%r6, %r3, 1;
	shl.b32 	%r94, %r2, 2;
	mov.u32 	%r95, _ZZ18AuctionMatchKerneliiPKfS0_PiS1_PfE6pricer;
	add.s32 	%r7, %r95, %r94;
	add.s32 	%r8, %r7, %r5;
	add.s32 	%r9, %r8, %r5;
	add.s32 	%r10, %r9, %r5;
	add.s32 	%r11, %r10, %r5;
	add.s32 	%r12, %r11, %r5;
	add.s32 	%r13, %r12, %r5;
	cvta.to.global.u64 	%rd3, %rd6;
	cvta.to.global.u64 	%rd4, %rd5;
$L__BB0_2:
	setp.ge.s32 	%p2, %r2, %r93;
	@%p2 bra 	$L__BB0_10;
	mul.lo.s32 	%r15, %r260, %r93;
	mov.u32 	%r261, %r2;
$L__BB0_4:
	add.s32 	%r96, %r261, %r15;
	mul.wide.s32 	%rd10, %r96, 4;
	add.s64 	%rd11, %rd1, %rd10;
	mov.b32 	%r97, -1;
	st.global.u32 	[%rd11], %r97;
	add.s32 	%r261, %r261, %r3;
	setp.lt.s32 	%p3, %r261, %r93;
	@%p3 bra 	$L__BB0_4;
	mov.u32 	%r262, %r2;
$L__BB0_6:
	shl.b32 	%r98, %r262, 1;
	mov.u32 	%r99, _ZZ18AuctionMatchKerneliiPKfS0_PiS1_PfE9matchrbuf;
	add.s32 	%r100, %r99, %r98;
	mov.b16 	%rs6, -1;
	st.shared.u16 	[%r100], %rs6;
	add.s32 	%r262, %r262, %r3;
	setp.lt.s32 	%p4, %r262, %r93;
	@%p4 bra 	$L__BB0_6;
	mov.u32 	%r263, %r2;
$L__BB0_8:
	shl.b32 	%r101, %r263, 1;
	mov.u32 	%r102, _ZZ18AuctionMatchKerneliiPKfS0_PiS1_PfE5Queue;
	add.s32 	%r103, %r102, %r101;
	st.shared.u16 	[%r103], %r263;
	add.s32 	%r263, %r263, %r3;
	setp.lt.s32 	%p5, %r263, %r93;
	mov.u32 	%r264, %r2;
	@%p5 bra 	$L__BB0_8;
$L__BB0_9:
	shl.b32 	%r104, %r264, 2;
	mov.u32 	%r105, _ZZ18AuctionMatchKerneliiPKfS0_PiS1_PfE6pricer;
	add.s32 	%r106, %r105, %r104;
	mov.b32 	%r107, 0;
	st.shared.u32 	[%r106], %r107;
	add.s32 	%r264, %r264, %r3;
	setp.lt.s32 	%p6, %r264, %r93;
	@%p6 bra 	$L__BB0_9;
$L__BB0_10:
	setp.lt.s32 	%p7, %r93, 1;
	@%p7 bra 	$L__BB0_21;
	mul.lo.s32 	%r22, %r260, %r93;
	mov.b32 	%r265, 0;
$L__BB0_12:
	add.s32 	%r26, %r265, 512;
	min.s32 	%r27, %r93, %r26;
	sub.s32 	%r109, %r27, %r265;
	mul.lo.s32 	%r28, %r109, 3;
	setp.ge.s32 	%p8, %r2, %r28;
	@%p8 bra 	$L__BB0_15;
	shl.b32 	%r110, %r2, 2;
	mov.u32 	%r111, _ZZ18AuctionMatchKerneliiPKfS0_PiS1_PfE3buf;
	add.s32 	%r267, %r111, %r110;
	add.s32 	%r112, %r265, %r22;
	mad.lo.s32 	%r266, %r112, 3, %r2;
	mov.u32 	%r268, %r2;
$L__BB0_14:
	mul.wide.s32 	%rd12, %r266, 4;
	add.s64 	%rd13, %rd4, %rd12;
	ld.global.nc.f32 	%f111, [%rd13];
	st.shared.f32 	[%r267], %f111;
	add.s32 	%r268, %r268, %r3;
	add.s32 	%r267, %r267, %r5;
	add.s32 	%r266, %r266, %r3;
	setp.lt.s32 	%p9, %r268, %r28;
	@%p9 bra 	$L__BB0_14;
$L__BB0_15:
	setp.ge.s32 	%p10, %r2, %r93;
	bar.sync 	0;
	@%p10 bra 	$L__BB0_20;
	mov.u32 	%r269, %r2;
$L__BB0_17:
	add.s32 	%r113, %r269, %r22;
	mul.lo.s32 	%r114, %r113, 3;
	mul.wide.s32 	%rd14, %r114, 4;
	add.s64 	%rd15, %rd3, %rd14;
	ld.global.nc.f32 	%f9, [%rd15];
	ld.global.nc.f32 	%f10, [%rd15+4];
	ld.global.nc.f32 	%f11, [%rd15+8];
	mov.u32 	%r270, %r265;
$L__BB0_18:
	sub.s32 	%r115, %r270, %r265;
	mov.u32 	%r116, _ZZ18AuctionMatchKerneliiPKfS0_PiS1_PfE3buf;
	mad.lo.s32 	%r117, %r115, 12, %r116;
	ld.shared.f32 	%f112, [%r117];
	ld.shared.f32 	%f113, [%r117+4];
	ld.shared.f32 	%f114, [%r117+8];
	sub.f32 	%f115, %f112, %f9;
	sub.f32 	%f116, %f113, %f10;
	mul.f32 	%f117, %f116, %f116;
	fma.rn.f32 	%f118, %f115, %f115, %f117;
	sub.f32 	%f119, %f114, %f11;
	fma.rn.f32 	%f120, %f119, %f119, %f118;
	sqrt.rn.f32 	%f121, %f120;
	add.s32 	%r118, %r270, %r4;
	mad.lo.s32 	%r119, %r118, %r93, %r269;
	mul.wide.u32 	%rd16, %r119, 4;
	add.s64 	%rd17, %rd2, %rd16;
	st.global.f32 	[%rd17], %f121;
	add.s32 	%r270, %r270, 1;
	setp.lt.s32 	%p11, %r270, %r27;
	@%p11 bra 	$L__BB0_18;
	add.s32 	%r269, %r269, %r3;
	setp.lt.s32 	%p12, %r269, %r93;
	@%p12 bra 	$L__BB0_17;
$L__BB0_20:
	bar.sync 	0;
	setp.lt.s32 	%p13, %r26, %r93;
	mov.u32 	%r265, %r26;
	@%p13 bra 	$L__BB0_12;
$L__BB0_21:
	setp.ne.s32 	%p14, %r2, 0;
	@%p14 bra 	$L__BB0_23;
	mov.b32 	%r120, 0;
	st.shared.u32 	[_ZZ18AuctionMatchKerneliiPKfS0_PiS1_PfE5qhead], %r120;
	st.shared.u32 	[_ZZ18AuctionMatchKerneliiPKfS0_PiS1_PfE4qlen], %r93;
$L__BB0_23:
	bar.sync 	0;
	ld.shared.u32 	%r271, [_ZZ18AuctionMatchKerneliiPKfS0_PiS1_PfE4qlen];
	setp.eq.s32 	%p15, %r271, 0;
	@%p15 bra 	$L__BB0_64;
	mov.f32 	%f292, 0f38D1B717;
	mov.b32 	%r287, 0;
	mov.u32 	%r282, %r287;
$L__BB0_25:
	ld.shared.u32 	%r122, [_ZZ18AuctionMatchKerneliiPKfS0_PiS1_PfE5qhead];
	shl.b32 	%r123, %r122, 1;
	mov.u32 	%r124, _ZZ18AuctionMatchKerneliiPKfS0_PiS1_PfE5Queue;
	add.s32 	%r45, %r124, %r123;
	ld.shared.u16 	%rs1, [%r45];
	cvt.s32.s16 	%r46, %rs1;
	add.s32 	%r125, %r122, 1;
	setp.ge.s32 	%p16, %r125, %r93;
	@%p16 bra 	$L__BB0_27;
	ld.shared.u16 	%rs7, [%r45+2];
	bra.uni 	$L__BB0_28;
$L__BB0_27:
	ld.shared.u16 	%rs7, [_ZZ18AuctionMatchKerneliiPKfS0_PiS1_PfE5Queue];
$L__BB0_28:
	shl.b32 	%r126, %r3, 3;
	setp.ne.s32 	%p17, %r93, %r126;
	@%p17 bra 	$L__BB0_35;
	setp.eq.s32 	%p33, %r282, 0;
	@%p33 bra 	$L__BB0_31;
	ld.shared.f32 	%f165, [%r7];
	add.f32 	%f256, %f287, %f165;
	ld.shared.f32 	%f166, [%r8];
	add.f32 	%f257, %f286, %f166;
	ld.shared.f32 	%f167, [%r9];
	add.f32 	%f258, %f285, %f167;
	ld.shared.f32 	%f168, [%r10];
	add.f32 	%f259, %f284, %f168;
	ld.shared.f32 	%f169, [%r11];
	add.f32 	%f260, %f283, %f169;
	ld.shared.f32 	%f170, [%r12];
	add.f32 	%f261, %f282, %f170;
	ld.shared.f32 	%f171, [%r13];
	add.f32 	%f262, %f281, %f171;
	add.s32 	%r164, %r13, %r5;
	ld.shared.f32 	%f172, [%r164];
	add.f32 	%f263, %f280, %f172;
	mov.b32 	%r282, 0;
	bra.uni 	$L__BB0_32;
$L__BB0_31:
	mad.lo.s32 	%r165, %r4, %r93, %r2;
	mad.lo.s32 	%r166, %r93, %r46, %r165;
	mul.wide.u32 	%rd32, %r166, 4;
	add.s64 	%rd33, %rd2, %rd32;
	ld.global.f32 	%f173, [%rd33];
	ld.shared.f32 	%f174, [%r7];
	add.f32 	%f256, %f173, %f174;
	add.s32 	%r167, %r166, %r3;
	mul.wide.u32 	%rd34, %r167, 4;
	add.s64 	%rd35, %rd2, %rd34;
	ld.global.f32 	%f175, [%rd35];
	ld.shared.f32 	%f176, [%r8];
	add.f32 	%f257, %f175, %f176;
	add.s32 	%r168, %r167, %r3;
	mul.wide.u32 	%rd36, %r168, 4;
	add.s64 	%rd37, %rd2, %rd36;
	ld.global.f32 	%f177, [%rd37];
	ld.shared.f32 	%f178, [%r9];
	add.f32 	%f258, %f177, %f178;
	add.s32 	%r169, %r168, %r3;
	mul.wide.u32 	%rd38, %r169, 4;
	add.s64 	%rd39, %rd2, %rd38;
	ld.global.f32 	%f179, [%rd39];
	ld.shared.f32 	%f180, [%r10];
	add.f32 	%f259, %f179, %f180;
	add.s32 	%r170, %r169, %r3;
	mul.wide.u32 	%rd40, %r170, 4;
	add.s64 	%rd41, %rd2, %rd40;
	ld.global.f32 	%f181, [%rd41];
	ld.shared.f32 	%f182, [%r11];
	add.f32 	%f260, %f181, %f182;
	add.s32 	%r171, %r170, %r3;
	mul.wide.u32 	%rd42, %r171, 4;
	add.s64 	%rd43, %rd2, %rd42;
	ld.global.f32 	%f183, [%rd43];
	ld.shared.f32 	%f184, [%r12];
	add.f32 	%f261, %f183, %f184;
	add.s32 	%r172, %r171, %r3;
	mul.wide.u32 	%rd44, %r172, 4;
	add.s64 	%rd45, %rd2, %rd44;
	ld.global.f32 	%f185, [%rd45];
	ld.shared.f32 	%f186, [%r13];
	add.f32 	%f262, %f185, %f186;
	add.s32 	%r173, %r172, %r3;
	mul.wide.u32 	%rd46, %r173, 4;
	add.s64 	%rd47, %rd2, %rd46;
	ld.global.f32 	%f187, [%rd47];
	add.s32 	%r174, %r13, %r5;
	ld.shared.f32 	%f188, [%r174];
	add.f32 	%f263, %f187, %f188;
	cvt.s32.s16 	%r175, %rs7;
	mad.lo.s32 	%r176, %r93, %r175, %r165;
	mul.wide.u32 	%rd48, %r176, 4;
	add.s64 	%rd49, %rd2, %rd48;
	ld.global.f32 	%f287, [%rd49];
	add.s32 	%r177, %r176, %r3;
	mul.wide.u32 	%rd50, %r177, 4;
	add.s64 	%rd51, %rd2, %rd50;
	ld.global.f32 	%f286, [%rd51];
	add.s32 	%r178, %r177, %r3;
	mul.wide.u32 	%rd52, %r178, 4;
	add.s64 	%rd53, %rd2, %rd52;
	ld.global.f32 	%f285, [%rd53];
	add.s32 	%r179, %r178, %r3;
	mul.wide.u32 	%rd54, %r179, 4;
	add.s64 	%rd55, %rd2, %rd54;
	ld.global.f32 	%f284, [%rd55];
	add.s32 	%r180, %r179, %r3;
	mul.wide.u32 	%rd56, %r180, 4;
	add.s64 	%rd57, %rd2, %rd56;
	ld.global.f32 	%f283, [%rd57];
	add.s32 	%r181, %r180, %r3;
	mul.wide.u32 	%rd58, %r181, 4;
	add.s64 	%rd59, %rd2, %rd58;
	ld.global.f32 	%f282, [%rd59];
	add.s32 	%r182, %r181, %r3;
	mul.wide.u32 	%rd60, %r182, 4;
	add.s64 	%rd61, %rd2, %rd60;
	ld.global.f32 	%f281, [%rd61];
	add.s32 	%r183, %r182, %r3;
	mul.wide.u32 	%rd62, %r183, 4;
	add.s64 	%rd63, %rd2, %rd62;
	ld.global.f32 	%f280, [%rd63];
	setp.gt.s32 	%p34, %r271, 1;
	selp.u32 	%r282, 1, 0, %p34;
$L__BB0_32:
	setp.lt.f32 	%p35, %f256, %f257;
	selp.f32 	%f189, %f256, %f257, %p35;
	selp.f32 	%f190, %f257, %f256, %p35;
	selp.b32 	%r184, 0, %r3, %p35;
	setp.lt.f32 	%p36, %f258, %f259;
	selp.f32 	%f191, %f258, %f259, %p36;
	selp.f32 	%f192, %f259, %f258, %p36;
	mul.lo.s32 	%r185, %r3, 3;
	selp.b32 	%r186, %r6, %r185, %p36;
	setp.lt.f32 	%p37, %f260, %f261;
	selp.f32 	%f193, %f260, %f261, %p37;
	selp.f32 	%f194, %f261, %f260, %p37;
	mul.lo.s32 	%r187, %r3, 5;
	selp.b32 	%r188, %r5, %r187, %p37;
	setp.lt.f32 	%p38, %f262, %f263;
	selp.f32 	%f195, %f262, %f263, %p38;
	selp.f32 	%f196, %f263, %f262, %p38;
	selp.b32 	%r189, 6, 7, %p38;
	mul.lo.s32 	%r190, %r189, %r3;
	setp.lt.f32 	%p39, %f189, %f191;
	min.f32 	%f197, %f190, %f191;
	min.f32 	%f198, %f189, %f192;
	selp.f32 	%f278, %f189, %f191, %p39;
	selp.f32 	%f62, %f197, %f198, %p39;
	selp.b32 	%r191, %r184, %r186, %p39;
	add.s32 	%r281, %r191, %r2;
	setp.lt.f32 	%p40, %f193, %f195;
	min.f32 	%f199, %f194, %f195;
	min.f32 	%f200, %f193, %f196;
	selp.f32 	%f63, %f193, %f195, %p40;
	selp.f32 	%f64, %f199, %f200, %p40;
	selp.b32 	%r50, %r188, %r190, %p40;
	setp.geu.f32 	%p41, %f278, %f63;
	@%p41 bra 	$L__BB0_34;
	min.f32 	%f279, %f62, %f63;
	bra.uni 	$L__BB0_46;
$L__BB0_34:
	min.f32 	%f279, %f278, %f64;
	add.s32 	%r281, %r50, %r2;
	mov.f32 	%f278, %f63;
	bra.uni 	$L__BB0_46;
$L__BB0_35:
	setp.lt.u32 	%p18, %r93, %r5;
	mov.f32 	%f278, 0f7E967699;
	mov.f32 	%f279, 0f7E967699;
	@%p18 bra 	$L__BB0_39;
	setp.ge.s32 	%p19, %r2, %r93;
	mov.b32 	%r281, 0;
	@%p19 bra 	$L__BB0_46;
	add.s32 	%r129, %r4, %r46;
	mul.lo.s32 	%r52, %r129, %r93;
	mov.f32 	%f279, 0f7E967699;
	mov.b32 	%r281, 0;
	mov.u32 	%r275, %r2;
	mov.f32 	%f278, %f279;
$L__BB0_38:
	add.s32 	%r130, %r275, %r52;
	mul.wide.u32 	%rd18, %r130, 4;
	add.s64 	%rd19, %rd2, %rd18;
	ld.global.f32 	%f125, [%rd19];
	shl.b32 	%r131, %r275, 2;
	mov.u32 	%r132, _ZZ18AuctionMatchKerneliiPKfS0_PiS1_PfE6pricer;
	add.s32 	%r133, %r132, %r131;
	ld.shared.f32 	%f126, [%r133];
	add.f32 	%f127, %f125, %f126;
	add.s32 	%r134, %r130, %r3;
	mul.wide.u32 	%rd20, %r134, 4;
	add.s64 	%rd21, %rd2, %rd20;
	ld.global.f32 	%f128, [%rd21];
	add.s32 	%r135, %r133, %r5;
	ld.shared.f32 	%f129, [%r135];
	add.f32 	%f130, %f128, %f129;
	add.s32 	%r136, %r134, %r3;
	mul.wide.u32 	%rd22, %r136, 4;
	add.s64 	%rd23, %rd2, %rd22;
	ld.global.f32 	%f131, [%rd23];
	add.s32 	%r137, %r135, %r5;
	ld.shared.f32 	%f132, [%r137];
	add.f32 	%f133, %f131, %f132;
	add.s32 	%r138, %r136, %r3;
	mul.wide.u32 	%rd24, %r138, 4;
	add.s64 	%rd25, %rd2, %rd24;
	ld.global.f32 	%f134, [%rd25];
	add.s32 	%r139, %r137, %r5;
	ld.shared.f32 	%f135, [%r139];
	add.f32 	%f136, %f134, %f135;
	setp.lt.f32 	%p20, %f127, %f130;
	selp.f32 	%f137, %f127, %f130, %p20;
	selp.f32 	%f138, %f130, %f127, %p20;
	selp.b32 	%r140, 0, %r3, %p20;
	setp.lt.f32 	%p21, %f133, %f136;
	selp.f32 	%f139, %f133, %f136, %p21;
	selp.f32 	%f140, %f136, %f133, %p21;
	mul.lo.s32 	%r141, %r3, 3;
	selp.b32 	%r142, %r6, %r141, %p21;
	setp.lt.f32 	%p22, %f137, %f139;
	min.f32 	%f141, %f138, %f139;
	min.f32 	%f142, %f137, %f140;
	selp.f32 	%f143, %f137, %f139, %p22;
	selp.f32 	%f144, %f141, %f142, %p22;
	selp.b32 	%r143, %r140, %r142, %p22;
	add.s32 	%r144, %r143, %r275;
	setp.lt.f32 	%p23, %f278, %f143;
	min.f32 	%f145, %f279, %f143;
	min.f32 	%f146, %f278, %f144;
	selp.f32 	%f278, %f278, %f143, %p23;
	selp.f32 	%f279, %f145, %f146, %p23;
	selp.b32 	%r281, %r281, %r144, %p23;
	add.s32 	%r275, %r5, %r275;
	setp.lt.s32 	%p24, %r275, %r93;
	@%p24 bra 	$L__BB0_38;
	bra.uni 	$L__BB0_46;
$L__BB0_39:
	setp.lt.u32 	%p25, %r93, %r6;
	@%p25 bra 	$L__BB0_43;
	setp.ge.s32 	%p26, %r2, %r93;
	mov.b32 	%r281, 0;
	@%p26 bra 	$L__BB0_46;
	add.s32 	%r147, %r4, %r46;
	mul.lo.s32 	%r57, %r147, %r93;
	mov.f32 	%f279, 0f7E967699;
	mov.b32 	%r281, 0;
	mov.u32 	%r277, %r2;
	mov.f32 	%f278, %f279;
$L__BB0_42:
	add.s32 	%r148, %r277, %r57;
	mul.wide.u32 	%rd26, %r148, 4;
	add.s64 	%rd27, %rd2, %rd26;
	ld.global.f32 	%f149, [%rd27];
	shl.b32 	%r149, %r277, 2;
	mov.u32 	%r150, _ZZ18AuctionMatchKerneliiPKfS0_PiS1_PfE6pricer;
	add.s32 	%r151, %r150, %r149;
	ld.shared.f32 	%f150, [%r151];
	add.f32 	%f151, %f149, %f150;
	add.s32 	%r152, %r148, %r3;
	mul.wide.u32 	%rd28, %r152, 4;
	add.s64 	%rd29, %rd2, %rd28;
	ld.global.f32 	%f152, [%rd29];
	add.s32 	%r153, %r151, %r5;
	ld.shared.f32 	%f153, [%r153];
	add.f32 	%f154, %f152, %f153;
	setp.lt.f32 	%p27, %f151, %f154;
	selp.f32 	%f155, %f151, %f154, %p27;
	selp.f32 	%f156, %f154, %f151, %p27;
	selp.b32 	%r154, 0, %r3, %p27;
	add.s32 	%r155, %r154, %r277;
	setp.lt.f32 	%p28, %f278, %f155;
	min.f32 	%f157, %f279, %f155;
	min.f32 	%f158, %f278, %f156;
	selp.f32 	%f278, %f278, %f155, %p28;
	selp.f32 	%f279, %f157, %f158, %p28;
	selp.b32 	%r281, %r281, %r155, %p28;
	add.s32 	%r277, %r277, %r6;
	setp.lt.s32 	%p29, %r277, %r93;
	@%p29 bra 	$L__BB0_42;
	bra.uni 	$L__BB0_46;
$L__BB0_43:
	setp.ge.s32 	%p30, %r2, %r93;
	mov.b32 	%r281, 0;
	@%p30 bra 	$L__BB0_46;
	add.s32 	%r158, %r4, %r46;
	mul.lo.s32 	%r58, %r158, %r93;
	mov.f32 	%f279, 0f7E967699;
	mov.b32 	%r281, 0;
	mov.u32 	%r279, %r2;
	mov.f32 	%f277, %f279;
$L__BB0_45:
	add.s32 	%r159, %r279, %r58;
	mul.wide.u32 	%rd30, %r159, 4;
	add.s64 	%rd31, %rd2, %rd30;
	ld.global.f32 	%f161, [%rd31];
	shl.b32 	%r160, %r279, 2;
	mov.u32 	%r161, _ZZ18AuctionMatchKerneliiPKfS0_PiS1_PfE6pricer;
	add.s32 	%r162, %r161, %r160;
	ld.shared.f32 	%f162, [%r162];
	add.f32 	%f163, %f161, %f162;
	setp.lt.f32 	%p31, %f277, %f163;
	min.f32 	%f164, %f279, %f163;
	selp.f32 	%f278, %f277, %f163, %p31;
	selp.f32 	%f279, %f164, %f277, %p31;
	selp.b32 	%r281, %r281, %r279, %p31;
	add.s32 	%r279, %r279, %r3;
	setp.lt.s32 	%p32, %r279, %r93;
	mov.f32 	%f277, %f278;
	@%p32 bra 	$L__BB0_45;
$L__BB0_46:
	and.b32  	%r192, %r2, 31;
	setp.ne.s32 	%p42, %r192, 0;
	mov.b32 	%r193, %f278;
	shfl.sync.down.b32	%r194|%p43, %r193, 16, 31, -1;
	mov.b32 	%f201, %r194;
	mov.b32 	%r195, %f279;
	shfl.sync.down.b32	%r196|%p44, %r195, 16, 31, -1;
	shfl.sync.down.b32	%r197|%p45, %r281, 16, 31, -1;
	setp.lt.f32 	%p46, %f278, %f201;
	min.f32 	%f202, %f201, %f279;
	mov.b32 	%f203, %r196;
	min.f32 	%f204, %f201, %f203;
	selp.f32 	%f205, %f278, %f201, %p46;
	selp.f32 	%f206, %f202, %f204, %p46;
	selp.b32 	%r198, %r281, %r197, %p46;
	mov.b32 	%r199, %f205;
	shfl.sync.down.b32	%r200|%p47, %r199, 8, 31, -1;
	mov.b32 	%f207, %r200;
	mov.b32 	%r201, %f206;
	shfl.sync.down.b32	%r202|%p48, %r201, 8, 31, -1;
	shfl.sync.down.b32	%r203|%p49, %r198, 8, 31, -1;
	setp.lt.f32 	%p50, %f205, %f207;
	min.f32 	%f208, %f207, %f206;
	mov.b32 	%f209, %r202;
	min.f32 	%f210, %f207, %f209;
	selp.f32 	%f211, %f205, %f207, %p50;
	selp.f32 	%f212, %f208, %f210, %p50;
	selp.b32 	%r204, %r198, %r203, %p50;
	mov.b32 	%r205, %f211;
	shfl.sync.down.b32	%r206|%p51, %r205, 4, 31, -1;
	mov.b32 	%f213, %r206;
	mov.b32 	%r207, %f212;
	shfl.sync.down.b32	%r208|%p52, %r207, 4, 31, -1;
	shfl.sync.down.b32	%r209|%p53, %r204, 4, 31, -1;
	setp.lt.f32 	%p54, %f211, %f213;
	min.f32 	%f214, %f213, %f212;
	mov.b32 	%f215, %r208;
	min.f32 	%f216, %f213, %f215;
	selp.f32 	%f217, %f211, %f213, %p54;
	selp.f32 	%f218, %f214, %f216, %p54;
	selp.b32 	%r210, %r204, %r209, %p54;
	mov.b32 	%r211, %f217;
	shfl.sync.down.b32	%r212|%p55, %r211, 2, 31, -1;
	mov.b32 	%f219, %r212;
	mov.b32 	%r213, %f218;
	shfl.sync.down.b32	%r214|%p56, %r213, 2, 31, -1;
	shfl.sync.down.b32	%r215|%p57, %r210, 2, 31, -1;
	setp.lt.f32 	%p58, %f217, %f219;
	min.f32 	%f220, %f219, %f218;
	mov.b32 	%f221, %r214;
	min.f32 	%f222, %f219, %f221;
	selp.f32 	%f223, %f217, %f219, %p58;
	selp.f32 	%f224, %f220, %f222, %p58;
	selp.b32 	%r216, %r210, %r215, %p58;
	mov.b32 	%r217, %f223;
	shfl.sync.down.b32	%r218|%p59, %r217, 1, 31, -1;
	mov.b32 	%f225, %r218;
	mov.b32 	%r219, %f224;
	shfl.sync.down.b32	%r220|%p60, %r219, 1, 31, -1;
	shfl.sync.down.b32	%r221|%p61, %r216, 1, 31, -1;
	setp.lt.f32 	%p62, %f223, %f225;
	min.f32 	%f226, %f225, %f224;
	mov.b32 	%f227, %r220;
	min.f32 	%f228, %f225, %f227;
	selp.f32 	%f290, %f223, %f225, %p62;
	selp.f32 	%f291, %f226, %f228, %p62;
	selp.b32 	%r285, %r216, %r221, %p62;
	@%p42 bra 	$L__BB0_48;
	shr.u32 	%r222, %r2, 5;
	mov.u32 	%r223, _ZZ18AuctionMatchKerneliiPKfS0_PiS1_PfE5bests;
	mad.lo.s32 	%r224, %r222, 12, %r223;
	st.shared.f32 	[%r224], %f290;
	st.shared.f32 	[%r224+4], %f291;
	st.shared.u32 	[%r224+8], %r285;
$L__BB0_48:
	shr.u32 	%r225, %r3, 5;
	setp.ge.u32 	%p63, %r2, %r225;
	bar.sync 	0;
	@%p63 bra 	$L__BB0_52;
	setp.lt.u32 	%p64, %r3, 64;
	mov.u32 	%r226, _ZZ18AuctionMatchKerneliiPKfS0_PiS1_PfE5bests;
	mad.lo.s32 	%r227, %r2, 12, %r226;
	ld.shared.f32 	%f290, [%r227];
	ld.shared.f32 	%f291, [%r227+4];
	ld.shared.u32 	%r285, [%r227+8];
	@%p64 bra 	$L__BB0_52;
	shr.u32 	%r283, %r3, 6;
$L__BB0_51:
	mov.b32 	%r228, %f290;
	shfl.sync.down.b32	%r229|%p65, %r228, %r283, 31, -1;
	mov.b32 	%f229, %r229;
	mov.b32 	%r230, %f291;
	shfl.sync.down.b32	%r231|%p66, %r230, %r283, 31, -1;
	shfl.sync.down.b32	%r232|%p67, %r285, %r283, 31, -1;
	setp.lt.f32 	%p68, %f290, %f229;
	min.f32 	%f230, %f229, %f291;
	mov.b32 	%f231, %r231;
	min.f32 	%f232, %f229, %f231;
	selp.f32 	%f290, %f290, %f229, %p68;
	selp.f32 	%f291, %f230, %f232, %p68;
	selp.b32 	%r285, %r285, %r232, %p68;
	shr.u32 	%r75, %r283, 1;
	setp.gt.u32 	%p69, %r283, 1;
	mov.u32 	%r283, %r75;
	@%p69 bra 	$L__BB0_51;
$L__BB0_52:
	setp.ne.s32 	%p70, %r2, 0;
	shl.b32 	%r233, %r285, 1;
	mov.u32 	%r234, _ZZ18AuctionMatchKerneliiPKfS0_PiS1_PfE9matchrbuf;
	add.s32 	%r77, %r234, %r233;
	@%p70 bra 	$L__BB0_61;
	sub.f32 	%f99, %f291, %f290;
	ld.shared.u32 	%r235, [_ZZ18AuctionMatchKerneliiPKfS0_PiS1_PfE5qhead];
	add.s32 	%r286, %r235, 1;
	st.shared.u32 	[_ZZ18AuctionMatchKerneliiPKfS0_PiS1_PfE5qhead], %r286;
	ld.shared.u32 	%r79, [_ZZ18AuctionMatchKerneliiPKfS0_PiS1_PfE4qlen];
	add.s32 	%r80, %r79, -1;
	st.shared.u32 	[_ZZ18AuctionMatchKerneliiPKfS0_PiS1_PfE4qlen], %r80;
	setp.lt.s32 	%p71, %r286, %r93;
	@%p71 bra 	$L__BB0_55;
	sub.s32 	%r286, %r286, %r93;
	st.shared.u32 	[_ZZ18AuctionMatchKerneliiPKfS0_PiS1_PfE5qhead], %r286;
$L__BB0_55:
	ld.shared.u16 	%rs5, [%r77];
	shl.b32 	%r236, %r285, 2;
	mov.u32 	%r237, _ZZ18AuctionMatchKerneliiPKfS0_PiS1_PfE6pricer;
	add.s32 	%r238, %r237, %r236;
	ld.shared.f32 	%f233, [%r238];
	add.f32 	%f234, %f292, %f99;
	add.f32 	%f235, %f234, %f233;
	st.shared.f32 	[%r238], %f235;
	add.s32 	%r287, %r287, 1;
	setp.eq.s16 	%p72, %rs5, -1;
	@%p72 bra 	$L__BB0_57;
	add.s32 	%r239, %r286, %r80;
	st.shared.u32 	[_ZZ18AuctionMatchKerneliiPKfS0_PiS1_PfE4qlen], %r79;
	setp.lt.s32 	%p73, %r239, %r93;
	selp.b32 	%r240, 0, %r93, %p73;
	add.s32 	%r241, %r286, %r79;
	sub.s32 	%r242, %r241, %r240;
	shl.b32 	%r243, %r242, 1;
	mov.u32 	%r244, _ZZ18AuctionMatchKerneliiPKfS0_PiS1_PfE5Queue;
	add.s32 	%r245, %r244, %r243;
	st.shared.u16 	[%r245+-2], %rs5;
$L__BB0_57:
	mul.lo.s32 	%r246, %r93, 40;
	setp.ne.s32 	%p74, %r287, %r246;
	@%p74 bra 	$L__BB0_61;
	setp.neu.f32 	%p75, %f292, 0f3F800000;
	@%p75 bra 	$L__BB0_60;
	mov.b32 	%r247, 0;
	st.shared.u32 	[_ZZ18AuctionMatchKerneliiPKfS0_PiS1_PfE4qlen], %r247;
$L__BB0_60:
	mul.f32 	%f236, %f292, 0f42C80000;
	min.f32 	%f292, %f236, 0f3F800000;
	mov.b32 	%r287, 0;
$L__BB0_61:
	bar.sync 	0;
	@%p70 bra 	$L__BB0_63;
	st.shared.u16 	[%r77], %rs1;
$L__BB0_63:
	ld.shared.u32 	%r271, [_ZZ18AuctionMatchKerneliiPKfS0_PiS1_PfE4qlen];
	setp.ne.s32 	%p77, %r271, 0;
	@%p77 bra 	$L__BB0_25;
$L__BB0_64:
	setp.ge.s32 	%p78, %r2, %r93;
	bar.sync 	0;
	@%p78 bra 	$L__BB0_68;
	mul.lo.s32 	%r86, %r260, %r93;
	mov.u32 	%r288, %r2;
$L__BB0_66:
	ld.param.u64 	%rd69, [_Z18AuctionMatchKerneliiPKfS0_PiS1_Pf_param_5];
	shl.b32 	%r249, %r288, 1;
	mov.u32 	%r250, _ZZ18AuctionMatchKerneliiPKfS0_PiS1_PfE9matchrbuf;
	add.s32 	%r251, %r250, %r249;
	ld.shared.s16 	%r252, [%r251];
	add.s32 	%r253, %r288, %r86;
	cvta.to.global.u64 	%rd64, %rd69;
	mul.wide.s32 	%rd65, %r253, 4;
	add.s64 	%rd66, %rd64, %rd65;
	st.global.u32 	[%rd66], %r252;
	add.s32 	%r288, %r288, %r3;
	setp.lt.s32 	%p79, %r288, %r93;
	mov.u32 	%r289, %r2;
	@%p79 bra 	$L__BB0_66;
$L__BB0_67:
	shl.b32 	%r254, %r289, 1;
	add.s32 	%r256, %r250, %r254;
	ld.shared.s16 	%r257, [%r256];
	add.s32 	%r258, %r86, %r257;
	mul.wide.s32 	%rd67, %r258, 4;
	add.s64 	%rd68, %rd1, %rd67;
	st.global.u32 	[%rd68], %r289;
	add.s32 	%r289, %r289, %r3;
	setp.lt.s32 	%p80, %r289, %r93;
	@%p80 bra 	$L__BB0_67;
$L__BB0_68:
	bar.sync 	0;
	mov.u32 	%r259, %nctaid.x;
	add.s32 	%r260, %r260, %r259;
	setp.lt.s32 	%p81, %r260, %r92;
	@%p81 bra 	$L__BB0_2;
$L__BB0_69:
	ret;

}


// ===== COMPILED SASS (sm_100) =====

	.target	sm_100

	.elftype	@"ET_EXEC"


//--------------------- .note.nv.tkinfo           --------------------------
	.section	.note.nv.tkinfo,"",@"SHT_NOTE"
	.sectionflags	@"SHF_NOTE_NV_TKINFO"
	.tkinfo
        /*0018*/ 	.word	0x00000002
        /*0030*/ 	.string	""
        /*0030*/ 	.string	"ptxas"
        /*0030*/ 	.string	"Cuda compilation tools, release 13.0, V13.0.88"
        /*0030*/ 	.string	"Build cuda_13.0.r13.0/compiler.36424714_0"
        /*0030*/ 	.string	"-arch sm_100 -m 64 "



//--------------------- .note.nv.cuinfo           --------------------------
	.section	.note.nv.cuinfo,"",@"SHT_NOTE"
	.sectionflags	@"SHF_NOTE_NV_CUINFO"
        /*0018*/ 	.short	0x0002
        /*001a*/ 	.short	0x0064
        /*001c*/ 	.short	0x0082
	.zero		2


//--------------------- .nv.info                  --------------------------
	.section	.nv.info,"",@"SHT_CUDA_INFO"
	.align	4


	//----- nvinfo : EIATTR_REGCOUNT
	.align		4
        /*0000*/ 	.byte	0x04, 0x2f
        /*0002*/ 	.short	(.L_1 - .L_0)
	.align		4
.L_0:
        /*0004*/ 	.word	index@(_Z18AuctionMatchKerneliiPKfS0_PiS1_Pf)
        /*0008*/ 	.word	0x00000028


	//----- nvinfo : EIATTR_FRAME_SIZE
	.align		4
.L_1:
        /*000c*/ 	.byte	0x04, 0x11
        /*000e*/ 	.short	(.L_3 - .L_2)
	.align		4
.L_2:
        /*0010*/ 	.word	index@($__internal_0_$__cuda_sm20_sqrt_rn_f32_slowpath)
        /*0014*/ 	.word	0x00000000


	//----- nvinfo : EIATTR_FRAME_SIZE
	.align		4
.L_3:
        /*0018*/ 	.byte	0x04, 0x11
        /*001a*/ 	.short	(.L_5 - .L_4)
	.align		4
.L_4:
        /*001c*/ 	.word	index@(_Z18AuctionMatchKerneliiPKfS0_PiS1_Pf)
        /*0020*/ 	.word	0x00000000


	//----- nvinfo : EIATTR_MIN_STACK_SIZE
	.align		4
.L_5:
        /*0024*/ 	.byte	0x04, 0x12
        /*0026*/ 	.short	(.L_7 - .L_6)
	.align		4
.L_6:
        /*0028*/ 	.word	index@(_Z18AuctionMatchKerneliiPKfS0_PiS1_Pf)
        /*002c*/ 	.word	0x00000000
.L_7:


//--------------------- .nv.compat                --------------------------
	.section	.nv.compat,"",@"SHT_CUDA_COMPAT_INFO"
	.align	4
        /*0000*/ 	.byte	0x02, 0x09, 0x00, 0x00, 0x02, 0x02, 0x01, 0x00, 0x02, 0x05, 0x05, 0x00, 0x03, 0x07, 0x01, 0x01
        /*0010*/ 	.byte	0x02, 0x03, 0x00, 0x00, 0x02, 0x06, 0x01, 0x00, 0x04, 0x0b, 0x08, 0x00, 0x01, 0x00, 0x00, 0x00
        /*0020*/ 	.byte	0x00, 0x00, 0x00, 0x00


//--------------------- .nv.info._Z18AuctionMatchKerneliiPKfS0_PiS1_Pf --------------------------
	.section	.nv.info._Z18AuctionMatchKerneliiPKfS0_PiS1_Pf,"",@"SHT_CUDA_INFO"
	.sectionflags	@""
	.align	4


	//----- nvinfo : EIATTR_CUDA_API_VERSION
	.align		4
        /*0000*/ 	.byte	0x04, 0x37
        /*0002*/ 	.short	(.L_9 - .L_8)
.L_8:
        /*0004*/ 	.word	0x00000082


	//----- nvinfo : EIATTR_KPARAM_INFO
	.align		4
.L_9:
        /*0008*/ 	.byte	0x04, 0x17
        /*000a*/ 	.short	(.L_11 - .L_10)
.L_10:
        /*000c*/ 	.word	0x00000000
        /*0010*/ 	.short	0x0006
        /*0012*/ 	.short	0x0028
        /*0014*/ 	.byte	0x00, 0xf5, 0x21, 0x00


	//----- nvinfo : EIATTR_KPARAM_INFO
	.align		4
.L_11:
        /*0018*/ 	.byte	0x04, 0x17
        /*001a*/ 	.short	(.L_13 - .L_12)
.L_12:
        /*001c*/ 	.word	0x00000000
        /*0020*/ 	.short	0x0005
        /*0022*/ 	.short	0x0020
        /*0024*/ 	.byte	0x00, 0xf5, 0x21, 0x00


	//----- nvinfo : EIATTR_KPARAM_INFO
	.align		4
.L_13:
        /*0028*/ 	.byte	0x04, 0x17
        /*002a*/ 	.short	(.L_15 - .L_14)
.L_14:
        /*002c*/ 	.word	0x00000000
        /*0030*/ 	.short	0x0004
        /*0032*/ 	.short	0x0018
        /*0034*/ 	.byte	0x00, 0xf5, 0x21, 0x00


	//----- nvinfo : EIATTR_KPARAM_INFO
	.align		4
.L_15:
        /*0038*/ 	.byte	0x04, 0x17
        /*003a*/ 	.short	(.L_17 - .L_16)
.L_16:
        /*003c*/ 	.word	0x00000000
        /*0040*/ 	.short	0x0003
        /*0042*/ 	.short	0x0010
        /*0044*/ 	.byte	0x00, 0xf5, 0x21, 0x00


	//----- nvinfo : EIATTR_KPARAM_INFO
	.align		4
.L_17:
        /*0048*/ 	.byte	0x04, 0x17
        /*004a*/ 	.short	(.L_19 - .L_18)
.L_18:
        /*004c*/ 	.word	0x00000000
        /*0050*/ 	.short	0x0002
        /*0052*/ 	.short	0x0008
        /*0054*/ 	.byte	0x00, 0xf5, 0x21, 0x00


	//----- nvinfo : EIATTR_KPARAM_INFO
	.align		4
.L_19:
        /*0058*/ 	.byte	0x04, 0x17
        /*005a*/ 	.short	(.L_21 - .L_20)
.L_20:
        /*005c*/ 	.word	0x00000000
        /*0060*/ 	.short	0x0001
        /*0062*/ 	.short	0x0004
        /*0064*/ 	.byte	0x00, 0xf0, 0x11, 0x00


	//----- nvinfo : EIATTR_KPARAM_INFO
	.align		4
.L_21:
        /*0068*/ 	.byte	0x04, 0x17
        /*006a*/ 	.short	(.L_23 - .L_22)
.L_22:
        /*006c*/ 	.word	0x00000000
        /*0070*/ 	.short	0x0000
        /*0072*/ 	.short	0x0000
        /*0074*/ 	.byte	0x00, 0xf0, 0x11, 0x00


	//----- nvinfo : EIATTR_SPARSE_MMA_MASK
	.align		4
.L_23:
        /*0078*/ 	.byte	0x03, 0x50
        /*007a*/ 	.short	0x0000


	//----- nvinfo : EIATTR_MAXREG_COUNT
	.align		4
        /*007c*/ 	.byte	0x03, 0x1b
        /*007e*/ 	.short	0x00ff


	//----- nvinfo : EIATTR_NUM_BARRIERS
	.align		4
        /*0080*/ 	.byte	0x02, 0x4c
        /*0082*/ 	.byte	0x01
	.zero		1


	//----- nvinfo : EIATTR_MERCURY_ISA_VERSION
	.align		4
        /*0084*/ 	.byte	0x03, 0x5f
        /*0086*/ 	.short	0x0101


	//----- nvinfo : EIATTR_COOP_GROUP_MASK_REGIDS
	.align		4
        /*0088*/ 	.byte	0x04, 0x29
        /*008a*/ 	.short	(.L_25 - .L_24)


	//   ....[0]....
.L_24:
        /*008c*/ 	.word	0xffffffff


	//   ....[1]....
        /*0090*/ 	.word	0xffffffff


	//   ....[2]....
        /*0094*/ 	.word	0xffffffff


	//   ....[3]....
        /*0098*/ 	.word	0xffffffff


	//   ....[4]....
        /*009c*/ 	.word	0xffffffff


	//   ....[5]....
        /*00a0*/ 	.word	0xffffffff


	//   ....[6]....
        /*00a4*/ 	.word	0xffffffff


	//   ....[7]....
        /*00a8*/ 	.word	0xffffffff


	//   ....[8]....
        /*00ac*/ 	.word	0xffffffff


	//   ....[9]....
        /*00b0*/ 	.word	0xffffffff


	//   ....[10]....
        /*00b4*/ 	.word	0xffffffff


	//   ....[11]....
        /*00b8*/ 	.word	0xffffffff


	//   ....[12]....
        /*00bc*/ 	.word	0xffffffff


	//   ....[13]....
        /*00c0*/ 	.word	0xffffffff


	//   ....[14]....
        /*00c4*/ 	.word	0xffffffff


	//   ....[15]....
        /*00c8*/ 	.word	0xffffffff


	//   ....[16]....
        /*00cc*/ 	.word	0xffffffff


	//   ....[17]....
        /*00d0*/ 	.word	0xffffffff


	//   ....[18]....
        /*00d4*/ 	.word	0x05000011


	//   ....[19]....
        /*00d8*/ 	.word	0x05000011


	//   ....[20]....
        /*00dc*/ 	.word	0x05000011


	//----- nvinfo : EIATTR_COOP_GROUP_INSTR_OFFSETS
	.align		4
.L_25:
        /*00e0*/ 	.byte	0x04, 0x28
        /*00e2*/ 	.short	(.L_27 - .L_26)


	//   ....[0]....
.L_26:
        /*00e4*/ 	.word	0x00001d30


	//   ....[1]....
        /*00e8*/ 	.word	0x00001d60


	//   ....[2]....
        /*00ec*/ 	.word	0x00001d70


	//   ....[3]....
        /*00f0*/ 	.word	0x00001dc0


	//   ....[4]....
        /*00f4*/ 	.word	0x00001de0


	//   ....[5]....
        /*00f8*/ 	.word	0x00001df0


	//   ....[6]....
        /*00fc*/ 	.word	0x00001e40


	//   ....[7]....
        /*0100*/ 	.word	0x00001e60


	//   ....[8]....
        /*0104*/ 	.word	0x00001e70


	//   ....[9]....
        /*0108*/ 	.word	0x00001ec0


	//   ....[10]....
        /*010c*/ 	.word	0x00001ee0


	//   ....[11]....
        /*0110*/ 	.word	0x00001ef0


	//   ....[12]....
        /*0114*/ 	.word	0x00001f40


	//   ....[13]....
        /*0118*/ 	.word	0x00001f60


	//   ....[14]....
        /*011c*/ 	.word	0x00001f80


	//   ....[15]....
        /*0120*/ 	.word	0x00002140


	//   ....[16]....
        /*0124*/ 	.word	0x00002150


	//   ....[17]....
        /*0128*/ 	.word	0x00002160


	//   ....[18]....
        /*012c*/ 	.word	0x00002780


	//   ....[19]....
        /*0130*/ 	.word	0x00002800


	//   ....[20]....
        /*0134*/ 	.word	0x00002850


	//----- nvinfo : EIATTR_VRC_CTA_INIT_COUNT
	.align		4
.L_27:
        /*0138*/ 	.byte	0x02, 0x4a
	.zero		1
	.zero		1


	//----- nvinfo : EIATTR_EXIT_INSTR_OFFSETS
	.align		4
        /*013c*/ 	.byte	0x04, 0x1c
        /*013e*/ 	.short	(.L_29 - .L_28)


	//   ....[0]....
.L_28:
        /*0140*/ 	.word	0x00000040


	//   ....[1]....
        /*0144*/ 	.word	0x00002720


	//----- nvinfo : EIATTR_CRS_STACK_SIZE
	.align		4
.L_29:
        /*0148*/ 	.byte	0x04, 0x1e
        /*014a*/ 	.short	(.L_31 - .L_30)
.L_30:
        /*014c*/ 	.word	0x00000000


	//----- nvinfo : EIATTR_CBANK_PARAM_SIZE
	.align		4
.L_31:
        /*0150*/ 	.byte	0x03, 0x19
        /*0152*/ 	.short	0x0030


	//----- nvinfo : EIATTR_PARAM_CBANK
	.align		4
        /*0154*/ 	.byte	0x04, 0x0a
        /*0156*/ 	.short	(.L_33 - .L_32)
	.align		4
.L_32:
        /*0158*/ 	.word	index@(.nv.constant0._Z18AuctionMatchKerneliiPKfS0_PiS1_Pf)
        /*015c*/ 	.short	0x0380
        /*015e*/ 	.short	0x0030


	//----- nvinfo : EIATTR_SW_WAR
	.align		4
.L_33:
        /*0160*/ 	.byte	0x04, 0x36
        /*0162*/ 	.short	(.L_35 - .L_34)
.L_34:
        /*0164*/ 	.word	0x00000008
.L_35:


//--------------------- .nv.callgraph             --------------------------
	.section	.nv.callgraph,"",@"SHT_CUDA_CALLGRAPH"
	.align	4
	.sectionentsize	8
	.align		4
        /*0000*/ 	.word	0x00000000
	.align		4
        /*0004*/ 	.word	0xffffffff
	.align		4
        /*0008*/ 	.word	0x00000000
	.align		4
        /*000c*/ 	.word	0xfffffffe
	.align		4
        /*0010*/ 	.word	0x00000000
	.align		4
        /*0014*/ 	.word	0xfffffffd
	.align		4
        /*0018*/ 	.word	0x00000000
	.align		4
        /*001c*/ 	.word	0xfffffffc


//--------------------- .text._Z18AuctionMatchKerneliiPKfS0_PiS1_Pf --------------------------
	.section	.text._Z18AuctionMatchKerneliiPKfS0_PiS1_Pf,"ax",@progbits
	.align	128
        .global         _Z18AuctionMatchKerneliiPKfS0_PiS1_Pf
        .type           _Z18AuctionMatchKerneliiPKfS0_PiS1_Pf,@function
        .size           _Z18AuctionMatchKerneliiPKfS0_PiS1_Pf,(.L_x_56 - _Z18AuctionMatchKerneliiPKfS0_PiS1_Pf)
        .other          _Z18AuctionMatchKerneliiPKfS0_PiS1_Pf,@"STO_CUDA_ENTRY STV_DEFAULT"
_Z18AuctionMatchKerneliiPKfS0_PiS1_Pf:
.text._Z18AuctionMatchKerneliiPKfS0_PiS1_Pf:
[----:B------:R-:W-:Y:S08]  /*0000*/  LDC R1, c[0x0][0x37c] ;  /* 0x0000df00ff017b82 */ /* 0x000ff00000000800 */
[----:B------:R-:W0:Y:S08]  /*0010*/  S2UR UR4, SR_CTAID.X ;  /* 0x00000000000479c3 */ /* 0x000e300000002500 */
[----:B------:R-:W0:Y:S02]  /*0020*/  LDC R0, c[0x0][0x380] ;  /* 0x0000e000ff007b82 */ /* 0x000e240000000800 */
[----:B0-----:R-:W-:-:S13]  /*0030*/  ISETP.LE.AND P0, PT, R0, UR4, PT ;  /* 0x0000000400007c0c */ /* 0x001fda000bf03270 */
[----:B------:R-:W-:Y:S05]  /*0040*/  @P0 EXIT ;  /* 0x000000000000094d */ /* 0x000fea0003800000 */
[----:B------:R-:W0:Y:S01]  /*0050*/  S2R R4, SR_TID.X ;  /* 0x0000000000047919 */ /* 0x000e220000002100 */
[----:B------:R-:W1:Y:S01]  /*0060*/  S2UR UR6, SR_CgaCtaId ;  /* 0x00000000000679c3 */ /* 0x000e620000008800 */
[----:B------:R-:W2:Y:S01]  /*0070*/  LDCU UR7, c[0x0][0x384] ;  /* 0x00007080ff0777ac */ /* 0x000ea20008000800 */
[----:B------:R-:W3:Y:S01]  /*0080*/  LDCU UR10, c[0x0][0x360] ;  /* 0x00006c00ff0a77ac */ /* 0x000ee20008000800 */
[----:B------:R-:W-:Y:S01]  /*0090*/  UMOV UR5, 0x400 ;  /* 0x0000040000057882 */ /* 0x000fe20000000000 */
[----:B------:R-:W4:Y:S01]  /*00a0*/  LDCU.64 UR12, c[0x0][0x358] ;  /* 0x00006b00ff0c77ac */ /* 0x000f220008000a00 */
[----:B------:R-:W-:Y:S02]  /*00b0*/  UIADD3 UR5, UPT, UPT, UR5, 0x4000, URZ ;  /* 0x0000400005057890 */ /* 0x000fe4000fffe0ff */
[----:B--2---:R-:W-:Y:S02]  /*00c0*/  UIMAD UR7, UR4, UR7, URZ ;  /* 0x00000007040772a4 */ /* 0x004fe4000f8e02ff */
[----:B---3--:R-:W-:-:S02]  /*00d0*/  USHF.L.U32 UR8, UR10, 0x2, URZ ;  /* 0x000000020a087899 */ /* 0x008fc400080006ff */
[----:B-1----:R-:W-:Y:S02]  /*00e0*/  ULEA UR5, UR6, UR5, 0x18 ;  /* 0x0000000506057291 */ /* 0x002fe4000f8ec0ff */
[----:B------:R-:W-:-:S04]  /*00f0*/  USHF.L.U32 UR9, UR10, 0x1, URZ ;  /* 0x000000010a097899 */ /* 0x000fc800080006ff */
[----:B0---4-:R-:W-:-:S08]  /*0100*/  LEA R2, R4, UR5, 0x2 ;  /* 0x0000000504027c11 */ /* 0x011fd0000f8e10ff */
.L_x_48:
[----:B0-----:R-:W0:Y:S01]  /*0110*/  LDCU UR5, c[0x0][0x384] ;  /* 0x00007080ff0577ac */ /* 0x001e220008000800 */
[----:B------:R-:W-:Y:S01]  /*0120*/  BSSY.RECONVERGENT B0, `(.L_x_0) ;  /* 0x000002d000007945 */ /* 0x000fe20003800200 */
[----:B0-----:R-:W-:-:S05]  /*0130*/  IMAD.U32 R9, RZ, RZ, UR5 ;  /* 0x00000005ff097e24 */ /* 0x001fca000f8e00ff */
[----:B------:R-:W-:-:S13]  /*0140*/  ISETP.GE.AND P0, PT, R4, R9, PT ;  /* 0x000000090400720c */ /* 0x000fda0003f06270 */
[----:B-12--5:R-:W-:Y:S05]  /*0150*/  @P0 BRA `(.L_x_1) ;  /* 0x0000000000a40947 */ /* 0x026fea0003800000 */
[----:B------:R-:W0:Y:S01]  /*0160*/  LDC.64 R12, c[0x0][0x398] ;  /* 0x0000e600ff0c7b82 */ /* 0x000e220000000a00 */
[----:B------:R-:W-:Y:S01]  /*0170*/  BSSY.RECONVERGENT B1, `(.L_x_2) ;  /* 0x0000009000017945 */ /* 0x000fe20003800200 */
[----:B------:R-:W-:Y:S02]  /*0180*/  IMAD.MOV.U32 R0, RZ, RZ, R4 ;  /* 0x000000ffff007224 */ /* 0x000fe400078e0004 */
[----:B------:R-:W-:-:S07]  /*0190*/  IMAD.MOV.U32 R3, RZ, RZ, -0x1 ;  /* 0xffffffffff037424 */ /* 0x000fce00078e00ff */
.L_x_3:
[----:B-1----:R-:W-:Y:S01]  /*01a0*/  IMAD R11, R9, UR4, R0 ;  /* 0x00000004090b7c24 */ /* 0x002fe2000f8e0200 */
[----:B------:R-:W-:-:S03]  /*01b0*/  IADD3 R0, PT, PT, R0, UR10, RZ ;  /* 0x0000000a00007c10 */ /* 0x000fc6000fffe0ff */
[----:B0-----:R-:W-:Y:S01]  /*01c0*/  IMAD.WIDE R10, R11, 0x4, R12 ;  /* 0x000000040b0a7825 */ /* 0x001fe200078e020c */
[----:B------:R-:W-:-:S04]  /*01d0*/  ISETP.GE.AND P0, PT, R0, R9, PT ;  /* 0x000000090000720c */ /* 0x000fc80003f06270 */
[----:B------:R1:W-:Y:S09]  /*01e0*/  STG.E desc[UR12][R10.64], R3 ;  /* 0x000000030a007986 */ /* 0x0003f2000c10190c */
[----:B------:R-:W-:Y:S05]  /*01f0*/  @!P0 BRA `(.L_x_3) ;  /* 0xfffffffc00e88947 */ /* 0x000fea000383ffff */
[----:B------:R-:W-:Y:S05]  /*0200*/  BSYNC.RECONVERGENT B1 ;  /* 0x0000000000017941 */ /* 0x000fea0003800200 */
.L_x_2:
[----:B------:R-:W0:Y:S01]  /*0210*/  S2R R13, SR_CgaCtaId ;  /* 0x00000000000d7919 */ /* 0x000e220000008800 */
[----:B------:R-:W-:Y:S01]  /*0220*/  MOV R12, 0x400 ;  /* 0x00000400000c7802 */ /* 0x000fe20000000f00 */
[----:B------:R-:W-:Y:S01]  /*0230*/  BSSY.RECONVERGENT B1, `(.L_x_4) ;  /* 0x000000a000017945 */ /* 0x000fe20003800200 */
[----:B-1----:R-:W-:Y:S02]  /*0240*/  IMAD.MOV.U32 R10, RZ, RZ, 0xffff ;  /* 0x0000ffffff0a7424 */ /* 0x002fe400078e00ff */
[----:B------:R-:W-:Y:S02]  /*0250*/  IMAD.MOV.U32 R0, RZ, RZ, R4 ;  /* 0x000000ffff007224 */ /* 0x000fe400078e0004 */
[----:B------:R-:W-:-:S05]  /*0260*/  VIADD R3, R12, 0x2000 ;  /* 0x000020000c037836 */ /* 0x000fca0000000000 */
[----:B0-----:R-:W-:-:S07]  /*0270*/  LEA R3, R13, R3, 0x18 ;  /* 0x000000030d037211 */ /* 0x001fce00078ec0ff */
.L_x_5:
[C---:B------:R-:W-:Y:S01]  /*0280*/  LEA R8, R0.reuse, R3, 0x1 ;  /* 0x0000000300087211 */ /* 0x040fe200078e08ff */
[----:B------:R-:W-:-:S04]  /*0290*/  VIADD R0, R0, UR10 ;  /* 0x0000000a00007c36 */ /* 0x000fc80008000000 */
[----:B------:R0:W-:Y:S01]  /*02a0*/  STS.U16 [R8], R10 ;  /* 0x0000000a08007388 */ /* 0x0001e20000000400 */
[----:B------:R-:W-:-:S13]  /*02b0*/  ISETP.GE.AND P0, PT, R0, R9, PT ;  /* 0x000000090000720c */ /* 0x000fda0003f06270 */
[----:B0-----:R-:W-:Y:S05]  /*02c0*/  @!P0 BRA `(.L_x_5) ;  /* 0xfffffffc00ec8947 */ /* 0x001fea000383ffff */
[----:B------:R-:W-:Y:S05]  /*02d0*/  BSYNC.RECONVERGENT B1 ;  /* 0x0000000000017941 */ /* 0x000fea0003800200 */
.L_x_4:
[----:B------:R-:W-:Y:S01]  /*02e0*/  BSSY.RECONVERGENT B1, `(.L_x_6) ;  /* 0x0000008000017945 */ /* 0x000fe20003800200 */
[----:B------:R-:W-:Y:S01]  /*02f0*/  IMAD.MOV.U32 R0, RZ, RZ, R4 ;  /* 0x000000ffff007224 */ /* 0x000fe200078e0004 */
[----:B------:R-:W-:-:S07]  /*0300*/  LEA R3, R13, R12, 0x18 ;  /* 0x0000000c0d037211 */ /* 0x000fce00078ec0ff */
.L_x_7:
[----:B------:R-:W-:-:S05]  /*0310*/  IMAD R11, R0, 0x2, R3 ;  /* 0x00000002000b7824 */ /* 0x000fca00078e0203 */
[----:B------:R0:W-:Y:S02]  /*0320*/  STS.U16 [R11], R0 ;  /* 0x000000000b007388 */ /* 0x0001e40000000400 */
[----:B0-----:R-:W-:-:S04]  /*0330*/  IADD3 R0, PT, PT, R0, UR10, RZ ;  /* 0x0000000a00007c10 */ /* 0x001fc8000fffe0ff */
[----:B------:R-:W-:-:S13]  /*0340*/  ISETP.GE.AND P0, PT, R0, R9, PT ;  /* 0x000000090000720c */ /* 0x000fda0003f06270 */
[----:B------:R-:W-:Y:S05]  /*0350*/  @!P0 BRA `(.L_x_7) ;  /* 0xfffffffc00ec8947 */ /* 0x000fea000383ffff */
[----:B------:R-:W-:Y:S05]  /*0360*/  BSYNC.RECONVERGENT B1 ;  /* 0x0000000000017941 */ /* 0x000fea0003800200 */
.L_x_6:
[----:B------:R-:W-:Y:S02]  /*0370*/  VIADD R12, R12, 0x4000 ;  /* 0x000040000c0c7836 */ /* 0x000fe40000000000 */
[----:B------:R-:W-:-:S03]  /*0380*/  IMAD.MOV.U32 R0, RZ, RZ, R4 ;  /* 0x000000ffff007224 */ /* 0x000fc600078e0004 */
[----:B------:R-:W-:-:S07]  /*0390*/  LEA R13, R13, R12, 0x18 ;  /* 0x0000000c0d0d7211 */ /* 0x000fce00078ec0ff */
.L_x_8:
[C---:B------:R-:W-:Y:S01]  /*03a0*/  IMAD R3, R0.reuse, 0x4, R13 ;  /* 0x0000000400037824 */ /* 0x040fe200078e020d */
[----:B------:R-:W-:-:S04]  /*03b0*/  IADD3 R0, PT, PT, R0, UR10, RZ ;  /* 0x0000000a00007c10 */ /* 0x000fc8000fffe0ff */
[----:B------:R0:W-:Y:S01]  /*03c0*/  STS [R3], RZ ;  /* 0x000000ff03007388 */ /* 0x0001e20000000800 */
[----:B------:R-:W-:-:S13]  /*03d0*/  ISETP.GE.AND P0, PT, R0, R9, PT ;  /* 0x000000090000720c */ /* 0x000fda0003f06270 */
[----:B0-----:R-:W-:Y:S05]  /*03e0*/  @!P0 BRA `(.L_x_8) ;  /* 0xfffffffc00ec8947 */ /* 0x001fea000383ffff */
.L_x_1:
[----:B------:R-:W-:Y:S05]  /*03f0*/  BSYNC.RECONVERGENT B0 ;  /* 0x0000000000007941 */ /* 0x000fea0003800200 */
.L_x_0:
[----:B------:R-:W-:-:S13]  /*0400*/  ISETP.GE.AND P0, PT, R9, 0x1, PT ;  /* 0x000000010900780c */ /* 0x000fda0003f06270 */
[----:B------:R-:W-:Y:S05]  /*0410*/  @!P0 BRA `(.L_x_9) ;  /* 0x0000000400708947 */ /* 0x000fea0003800000 */
[----:B------:R-:W-:Y:S01]  /*0420*/  BSSY.RECONVERGENT B0, `(.L_x_9) ;  /* 0x000005b000007945 */ /* 0x000fe20003800200 */
[----:B------:R-:W-:Y:S01]  /*0430*/  IMAD.MOV.U32 R14, RZ, RZ, RZ ;  /* 0x000000ffff0e7224 */ /* 0x000fe200078e00ff */
[----:B------:R-:W0:Y:S06]  /*0440*/  LDCU UR11, c[0x0][0x384] ;  /* 0x00007080ff0b77ac */ /* 0x000e2c0008000800 */
.L_x_21:
[----:B-1----:R-:W1:Y:S01]  /*0450*/  LDCU UR5, c[0x0][0x384] ;  /* 0x00007080ff0577ac */ /* 0x002e620008000800 */
[----:B------:R-:W-:Y:S01]  /*0460*/  VIADD R12, R14, 0x200 ;  /* 0x000002000e0c7836 */ /* 0x000fe20000000000 */
[----:B------:R-:W-:Y:S01]  /*0470*/  BSSY.RECONVERGENT B1, `(.L_x_10) ;  /* 0x0000018000017945 */ /* 0x000fe20003800200 */
[----:B-1----:R-:W-:-:S05]  /*0480*/  IMAD.U32 R9, RZ, RZ, UR5 ;  /* 0x00000005ff097e24 */ /* 0x002fca000f8e00ff */
[----:B------:R-:W-:-:S04]  /*0490*/  VIMNMX R3, PT, PT, R12, R9, PT ;  /* 0x000000090c037248 */ /* 0x000fc80003fe0100 */
[----:B------:R-:W-:-:S05]  /*04a0*/  IADD3 R0, PT, PT, R3, -R14, RZ ;  /* 0x8000000e03007210 */ /* 0x000fca0007ffe0ff */
[----:B------:R-:W-:-:S05]  /*04b0*/  IMAD R15, R0, 0x3, RZ ;  /* 0x00000003000f7824 */ /* 0x000fca00078e02ff */
[----:B------:R-:W-:-:S13]  /*04c0*/  ISETP.GE.AND P0, PT, R4, R15, PT ;  /* 0x0000000f0400720c */ /* 0x000fda0003f06270 */
[----:B------:R-:W-:Y:S05]  /*04d0*/  @P0 BRA `(.L_x_11) ;  /* 0x0000000000440947 */ /* 0x000fea0003800000 */
[----:B------:R-:W1:Y:S01]  /*04e0*/  S2UR UR6, SR_CgaCtaId ;  /* 0x00000000000679c3 */ /* 0x000e620000008800 */
[----:B------:R-:W-:Y:S01]  /*04f0*/  UMOV UR5, 0x400 ;  /* 0x0000040000057882 */ /* 0x000fe20000000000 */
[----:B------:R-:W-:Y:S01]  /*0500*/  IMAD R13, R9, UR4, R14 ;  /* 0x00000004090d7c24 */ /* 0x000fe2000f8e020e */
[----:B------:R-:W-:Y:S01]  /*0510*/  UIADD3 UR5, UPT, UPT, UR5, 0x8188, URZ ;  /* 0x0000818805057890 */ /* 0x000fe2000fffe0ff */
[--C-:B------:R-:W-:Y:S02]  /*0520*/  IMAD.MOV.U32 R8, RZ, RZ, R4.reuse ;  /* 0x000000ffff087224 */ /* 0x100fe400078e0004 */
[----:B------:R-:W-:Y:S02]  /*0530*/  IMAD R13, R13, 0x3, R4 ;  /* 0x000000030d0d7824 */ /* 0x000fe400078e0204 */
[----:B------:R-:W2:Y:S01]  /*0540*/  LDC.64 R10, c[0x0][0x388] ;  /* 0x0000e200ff0a7b82 */ /* 0x000ea20000000a00 */
[----:B-1----:R-:W-:-:S06]  /*0550*/  ULEA UR5, UR6, UR5, 0x18 ;  /* 0x0000000506057291 */ /* 0x002fcc000f8ec0ff */
[----:B------:R-:W-:-:S07]  /*0560*/  LEA R0, R4, UR5, 0x2 ;  /* 0x0000000504007c11 */ /* 0x000fce000f8e10ff */
.L_x_12:
[----:B--2---:R-:W-:-:S06]  /*0570*/  IMAD.WIDE R18, R13, 0x4, R10 ;  /* 0x000000040d127825 */ /* 0x004fcc00078e020a */
[----:B------:R-:W2:Y:S01]  /*0580*/  LDG.E.CONSTANT R19, desc[UR12][R18.64] ;  /* 0x0000000c12137981 */ /* 0x000ea2000c1e9900 */
[----:B------:R-:W-:Y:S02]  /*0590*/  VIADD R8, R8, UR10 ;  /* 0x0000000a08087c36 */ /* 0x000fe40008000000 */
[----:B------:R-:W-:-:S03]  /*05a0*/  VIADD R13, R13, UR10 ;  /* 0x0000000a0d0d7c36 */ /* 0x000fc60008000000 */
[----:B------:R-:W-:Y:S01]  /*05b0*/  ISETP.GE.AND P0, PT, R8, R15, PT ;  /* 0x0000000f0800720c */ /* 0x000fe20003f06270 */
[----:B--2---:R1:W-:Y:S02]  /*05c0*/  STS [R0], R19 ;  /* 0x0000001300007388 */ /* 0x0043e40000000800 */
[----:B-1----:R-:W-:-:S10]  /*05d0*/  IADD3 R0, PT, PT, R0, UR8, RZ ;  /* 0x0000000800007c10 */ /* 0x002fd4000fffe0ff */
[----:B------:R-:W-:Y:S05]  /*05e0*/  @!P0 BRA `(.L_x_12) ;  /* 0xfffffffc00e08947 */ /* 0x000fea000383ffff */
.L_x_11:
[----:B0-----:R-:W-:Y:S05]  /*05f0*/  BSYNC.RECONVERGENT B1 ;  /* 0x0000000000017941 */ /* 0x001fea0003800200 */
.L_x_10:
[----:B------:R-:W-:Y:S01]  /*0600*/  BAR.SYNC.DEFER_BLOCKING 0x0 ;  /* 0x0000000000007b1d */ /* 0x000fe20000010000 */
[----:B------:R-:W-:-:S05]  /*0610*/  ISETP.GE.AND P0, PT, R4, R9, PT ;  /* 0x000000090400720c */ /* 0x000fca0003f06270 */
[----:B------:R-:W-:Y:S08]  /*0620*/  BSSY.RECONVERGENT B1, `(.L_x_13) ;  /* 0x0000036000017945 */ /* 0x000ff00003800200 */
[----:B------:R-:W-:Y:S05]  /*0630*/  @P0 BRA `(.L_x_14) ;  /* 0x0000000000d00947 */ /* 0x000fea0003800000 */
[----:B------:R-:W-:-:S07]  /*0640*/  IMAD.MOV.U32 R18, RZ, RZ, R4 ;  /* 0x000000ffff127224 */ /* 0x000fce00078e0004 */
.L_x_20:
[----:B-1----:R-:W0:Y:S08]  /*0650*/  LDC R11, c[0x0][0x384] ;  /* 0x0000e100ff0b7b82 */ /* 0x002e300000000800 */
[----:B------:R-:W1:Y:S01]  /*0660*/  LDC.64 R8, c[0x0][0x390] ;  /* 0x0000e400ff087b82 */ /* 0x000e620000000a00 */
[----:B0-----:R-:W-:-:S04]  /*0670*/  IMAD R0, R11, UR4, R18 ;  /* 0x000000040b007c24 */ /* 0x001fc8000f8e0212 */
[----:B------:R-:W-:-:S04]  /*0680*/  IMAD R11, R0, 0x3, RZ ;  /* 0x00000003000b7824 */ /* 0x000fc800078e02ff */
[----:B-1----:R-:W-:-:S05]  /*0690*/  IMAD.WIDE R8, R11, 0x4, R8 ;  /* 0x000000040b087825 */ /* 0x002fca00078e0208 */
[----:B------:R0:W5:Y:S04]  /*06a0*/  LDG.E.CONSTANT R13, desc[UR12][R8.64] ;  /* 0x0000000c080d7981 */ /* 0x000168000c1e9900 */
[----:B------:R0:W5:Y:S04]  /*06b0*/  LDG.E.CONSTANT R15, desc[UR12][R8.64+0x4] ;  /* 0x0000040c080f7981 */ /* 0x000168000c1e9900 */
[----:B------:R0:W5:Y:S01]  /*06c0*/  LDG.E.CONSTANT R19, desc[UR12][R8.64+0x8] ;  /* 0x0000080c08137981 */ /* 0x000162000c1e9900 */
[----:B------:R-:W-:Y:S01]  /*06d0*/  BSSY.RECONVERGENT B2, `(.L_x_15) ;  /* 0x0000027000027945 */ /* 0x000fe20003800200 */
[----:B------:R-:W-:-:S07]  /*06e0*/  IMAD.MOV.U32 R17, RZ, RZ, R14 ;  /* 0x000000ffff117224 */ /* 0x000fce00078e000e */
.L_x_19:
[----:B0-----:R-:W0:Y:S01]  /*06f0*/  S2R R9, SR_CgaCtaId ;  /* 0x0000000000097919 */ /* 0x001e220000008800 */
[----:B------:R-:W-:Y:S01]  /*0700*/  MOV R0, 0x400 ;  /* 0x0000040000007802 */ /* 0x000fe20000000f00 */
[----:B------:R-:W-:Y:S04]  /*0710*/  BSSY.RECONVERGENT B3, `(.L_x_16) ;  /* 0x0000019000037945 */ /* 0x000fe80003800200 */
[----:B------:R-:W-:Y:S01]  /*0720*/  VIADD R8, R0, 0x8188 ;  /* 0x0000818800087836 */ /* 0x000fe20000000000 */
[----:B------:R-:W-:-:S04]  /*0730*/  IADD3 R0, PT, PT, R17, -R14, RZ ;  /* 0x8000000e11007210 */ /* 0x000fc80007ffe0ff */
[----:B0-----:R-:W-:-:S05]  /*0740*/  LEA R9, R9, R8, 0x18 ;  /* 0x0000000809097211 */ /* 0x001fca00078ec0ff */
[----:B------:R-:W-:-:S05]  /*0750*/  IMAD R0, R0, 0xc, R9 ;  /* 0x0000000c00007824 */ /* 0x000fca00078e0209 */
[----:B-1----:R-:W0:Y:S04]  /*0760*/  LDS R10, [R0+0x4] ;  /* 0x00000400000a7984 */ /* 0x002e280000000800 */
[----:B------:R-:W1:Y:S04]  /*0770*/  LDS R8, [R0] ;  /* 0x0000000000087984 */ /* 0x000e680000000800 */
[----:B------:R-:W2:Y:S01]  /*0780*/  LDS R20, [R0+0x8] ;  /* 0x0000080000147984 */ /* 0x000ea20000000800 */
[----:B0----5:R-:W-:Y:S01]  /*0790*/  FADD R10, -R15, R10 ;  /* 0x0000000a0f0a7221 */ /* 0x021fe20000000100 */
[----:B-1----:R-:W-:-:S03]  /*07a0*/  FADD R8, -R13, R8 ;  /* 0x000000080d087221 */ /* 0x002fc60000000100 */
[----:B------:R-:W-:Y:S01]  /*07b0*/  FMUL R9, R10, R10 ;  /* 0x0000000a0a097220 */ /* 0x000fe20000400000 */
[----:B--2---:R-:W-:-:S03]  /*07c0*/  FADD R20, -R19, R20 ;  /* 0x0000001413147221 */ /* 0x004fc60000000100 */
[----:B------:R-:W-:-:S04]  /*07d0*/  FFMA R9, R8, R8, R9 ;  /* 0x0000000808097223 */ /* 0x000fc80000000009 */
[----:B------:R-:W-:-:S04]  /*07e0*/  FFMA R20, R20, R20, R9 ;  /* 0x0000001414147223 */ /* 0x000fc80000000009 */
[----:B------:R-:W-:Y:S01]  /*07f0*/  VIADD R8, R20, 0xf3000000 ;  /* 0xf300000014087836 */ /* 0x000fe20000000000 */
[----:B------:R0:W1:Y:S04]  /*0800*/  MUFU.RSQ R9, R20 ;  /* 0x0000001400097308 */ /* 0x0000680000001400 */
[----:B------:R-:W-:-:S13]  /*0810*/  ISETP.GT.U32.AND P0, PT, R8, 0x727fffff, PT ;  /* 0x727fffff0800780c */ /* 0x000fda0003f04070 */
[----:B01----:R-:W-:Y:S05]  /*0820*/  @!P0 BRA `(.L_x_17) ;  /* 0x00000000000c8947 */ /* 0x003fea0003800000 */
[----:B------:R-:W-:-:S07]  /*0830*/  MOV R23, 0x850 ;  /* 0x0000085000177802 */ /* 0x000fce0000000f00 */
[----:B------:R-:W-:Y:S05]  /*0840*/  CALL.REL.NOINC `($__internal_0_$__cuda_sm20_sqrt_rn_f32_slowpath) ;  /* 0x00000020000c7944 */ /* 0x000fea0003c00000 */
[----:B------:R-:W-:Y:S05]  /*0850*/  BRA `(.L_x_18) ;  /* 0x0000000000107947 */ /* 0x000fea0003800000 */
.L_x_17:
[----:B------:R-:W-:Y:S01]  /*0860*/  FMUL.FTZ R21, R20, R9 ;  /* 0x0000000914157220 */ /* 0x000fe20000410000 */
[----:B------:R-:W-:-:S03]  /*0870*/  FMUL.FTZ R8, R9, 0.5 ;  /* 0x3f00000009087820 */ /* 0x000fc60000410000 */
[----:B------:R-:W-:-:S04]  /*0880*/  FFMA R0, -R21, R21, R20 ;  /* 0x0000001515007223 */ /* 0x000fc80000000114 */
[----:B------:R-:W-:-:S07]  /*0890*/  FFMA R21, R0, R8, R21 ;  /* 0x0000000800157223 */ /* 0x000fce0000000015 */
.L_x_18:
[----:B------:R-:W-:Y:S05]  /*08a0*/  BSYNC.RECONVERGENT B3 ;  /* 0x0000000000037941 */ /* 0x000fea0003800200 */
.L_x_16:
[----:B------:R-:W0:Y:S01]  /*08b0*/  LDC.64 R10, c[0x0][0x3a8] ;  /* 0x0000ea00ff0a7b82 */ /* 0x000e220000000a00 */
[C---:B------:R-:W-:Y:S01]  /*08c0*/  VIADD R0, R17.reuse, UR7 ;  /* 0x0000000711007c36 */ /* 0x040fe20008000000 */
[----:B------:R-:W-:Y:S01]  /*08d0*/  IADD3 R17, PT, PT, R17, 0x1, RZ ;  /* 0x0000000111117810 */ /* 0x000fe20007ffe0ff */
[----:B------:R-:W-:-:S03]  /*08e0*/  IMAD.U32 R9, RZ, RZ, UR11 ;  /* 0x0000000bff097e24 */ /* 0x000fc6000f8e00ff */
[----:B------:R-:W-:Y:S01]  /*08f0*/  ISETP.GE.AND P0, PT, R17, R3, PT ;  /* 0x000000031100720c */ /* 0x000fe20003f06270 */
[----:B------:R-:W-:-:S04]  /*0900*/  IMAD R23, R0, R9, R18 ;  /* 0x0000000900177224 */ /* 0x000fc800078e0212 */
[----:B0-----:R-:W-:-:S05]  /*0910*/  IMAD.WIDE.U32 R10, R23, 0x4, R10 ;  /* 0x00000004170a7825 */ /* 0x001fca00078e000a */
[----:B------:R1:W-:Y:S03]  /*0920*/  STG.E desc[UR12][R10.64], R21 ;  /* 0x000000150a007986 */ /* 0x0003e6000c10190c */
[----:B------:R-:W-:Y:S05]  /*0930*/  @!P0 BRA `(.L_x_19) ;  /* 0xfffffffc006c8947 */ /* 0x000fea000383ffff */
[----:B------:R-:W-:Y:S05]  /*0940*/  BSYNC.RECONVERGENT B2 ;  /* 0x0000000000027941 */ /* 0x000fea0003800200 */
.L_x_15:
[----:B------:R-:W-:-:S05]  /*0950*/  VIADD R18, R18, UR10 ;  /* 0x0000000a12127c36 */ /* 0x000fca0008000000 */
[----:B------:R-:W-:-:S13]  /*0960*/  ISETP.GE.AND P0, PT, R18, R9, PT ;  /* 0x000000091200720c */ /* 0x000fda0003f06270 */
[----:B------:R-:W-:Y:S05]  /*0970*/  @!P0 BRA `(.L_x_20) ;  /* 0xfffffffc00348947 */ /* 0x000fea000383ffff */
.L_x_14:
[----:B------:R-:W-:Y:S05]  /*0980*/  BSYNC.RECONVERGENT B1 ;  /* 0x0000000000017941 */ /* 0x000fea0003800200 */
.L_x_13:
[----:B------:R-:W-:Y:S01]  /*0990*/  BAR.SYNC.DEFER_BLOCKING 0x0 ;  /* 0x0000000000007b1d */ /* 0x000fe20000010000 */
[----:B------:R-:W-:Y:S01]  /*09a0*/  ISETP.GE.AND P0, PT, R12, R9, PT ;  /* 0x000000090c00720c */ /* 0x000fe20003f06270 */
[----:B------:R-:W-:-:S12]  /*09b0*/  IMAD.MOV.U32 R14, RZ, RZ, R12 ;  /* 0x000000ffff0e7224 */ /* 0x000fd800078e000c */
[----:B------:R-:W-:Y:S05]  /*09c0*/  @!P0 BRA `(.L_x_21) ;  /* 0xfffffff800a08947 */ /* 0x000fea000383ffff */
[----:B------:R-:W-:Y:S05]  /*09d0*/  BSYNC.RECONVERGENT B0 ;  /* 0x0000000000007941 */ /* 0x000fea0003800200 */
.L_x_9:
[----:B------:R-:W1:Y:S01]  /*09e0*/  S2R R3, SR_CgaCtaId ;  /* 0x0000000000037919 */ /* 0x000e620000008800 */
[----:B------:R-:W-:Y:S01]  /*09f0*/  ISETP.NE.AND P0, PT, R4, RZ, PT ;  /* 0x000000ff0400720c */ /* 0x000fe20003f05270 */
[----:B------:R-:W-:Y:S01]  /*0a00*/  IMAD.MOV.U32 R8, RZ, RZ, RZ ;  /* 0x000000ffff087224 */ /* 0x000fe200078e00ff */
[----:B------:R-:W-:-:S11]  /*0a10*/  MOV R0, 0x400 ;  /* 0x0000040000007802 */ /* 0x000fd60000000f00 */
[CC--:B-1----:R-:W-:Y:S02]  /*0a20*/  @!P0 LEA R10, R3.reuse, R0.reuse, 0x18 ;  /* 0x00000000030a8211 */ /* 0x0c2fe400078ec0ff */
[----:B------:R-:W-:-:S03]  /*0a30*/  LEA R35, R3, R0, 0x18 ;  /* 0x0000000003237211 */ /* 0x000fc600078ec0ff */
[----:B------:R-:W-:Y:S01]  /*0a40*/  @!P0 STS.64 [R10+0x8180], R8 ;  /* 0x008180080a008388 */ /* 0x000fe20000000a00 */
[----:B------:R-:W-:Y:S06]  /*0a50*/  BAR.SYNC.DEFER_BLOCKING 0x0 ;  /* 0x0000000000007b1d */ /* 0x000fec0000010000 */
[----:B------:R-:W0:Y:S02]  /*0a60*/  LDS R35, [R35+0x8184] ;  /* 0x0081840023237984 */ /* 0x000e240000000800 */
[----:B0-----:R-:W-:-:S13]  /*0a70*/  ISETP.NE.AND P0, PT, R35, RZ, PT ;  /* 0x000000ff2300720c */ /* 0x001fda0003f05270 */
[----:B------:R-:W-:Y:S05]  /*0a80*/  @!P0 BRA `(.L_x_22) ;  /* 0x0000001800988947 */ /* 0x000fea0003800000 */
[----:B------:R-:W-:Y:S01]  /*0a90*/  HFMA2 R8, -RZ, RZ, 0.60205078125, -0.443115234375 ;  /* 0x38d1b717ff087431 */ /* 0x000fe200000001ff */
[----:B------:R-:W-:Y:S01]  /*0aa0*/  PLOP3.LUT P0, PT, PT, PT, PT, 0x8, 0x80 ;  /* 0x000000000080781c */ /* 0x000fe20003f0e170 */
[----:B------:R-:W-:-:S12]  /*0ab0*/  IMAD.MOV.U32 R10, RZ, RZ, RZ ;  /* 0x000000ffff0a7224 */ /* 0x000fd800078e00ff */
.L_x_42:
[----:B0-----:R-:W0:Y:S01]  /*0ac0*/  S2R R3, SR_CgaCtaId ;  /* 0x0000000000037919 */ /* 0x001e220000008800 */
[----:B------:R-:W-:Y:S01]  /*0ad0*/  MOV R0, 0x400 ;  /* 0x0000040000007802 */ /* 0x000fe20000000f00 */
[----:B-1----:R-:W1:Y:S01]  /*0ae0*/  LDCU UR5, c[0x0][0x384] ;  /* 0x00007080ff0577ac */ /* 0x002e620008000800 */
[----:B------:R-:W-:Y:S01]  /*0af0*/  BSSY.RECONVERGENT B0, `(.L_x_23) ;  /* 0x0000123000007945 */ /* 0x000fe20003800200 */
[----:B-1----:R-:W-:Y:S01]  /*0b00*/  IMAD.U32 R9, RZ, RZ, UR5 ;  /* 0x00000005ff097e24 */ /* 0x002fe2000f8e00ff */
[----:B------:R-:W-:-:S06]  /*0b10*/  USHF.L.U32 UR5, UR10, 0x3, URZ ;  /* 0x000000030a057899 */ /* 0x000fcc00080006ff */
[----:B------:R-:W-:Y:S02]  /*0b20*/  ISETP.NE.AND P2, PT, R9, UR5, PT ;  /* 0x0000000509007c0c */ /* 0x000fe4000bf45270 */
[----:B0-----:R-:W-:-:S05]  /*0b30*/  LEA R11, R3, R0, 0x18 ;  /* 0x00000000030b7211 */ /* 0x001fca00078ec0ff */
[----:B------:R-:W0:Y:S02]  /*0b40*/  LDS R12, [R11+0x8180] ;  /* 0x008180000b0c7984 */ /* 0x000e240000000800 */
[C---:B0-----:R-:W-:Y:S01]  /*0b50*/  VIADD R14, R12.reuse, 0x1 ;  /* 0x000000010c0e7836 */ /* 0x041fe20000000000 */
[----:B--2---:R-:W-:-:S04]  /*0b60*/  LEA R13, R12, R11, 0x1 ;  /* 0x0000000b0c0d7211 */ /* 0x004fc800078e08ff */
[----:B------:R-:W-:Y:S01]  /*0b70*/  ISETP.GE.AND P1, PT, R14, R9, PT ;  /* 0x000000090e00720c */ /* 0x000fe20003f26270 */
[----:B------:R-:W0:-:S12]  /*0b80*/  LDS.U16 R12, [R13] ;  /* 0x000000000d0c7984 */ /* 0x000e180000000400 */
[----:B------:R-:W1:Y:S04]  /*0b90*/  @!P1 LDS.U16 R14, [R13+0x2] ;  /* 0x000002000d0e9984 */ /* 0x000e680000000400 */
[----:B------:R-:W2:Y:S01]  /*0ba0*/  @P1 LDS.U16 R15, [R11] ;  /* 0x000000000b0f1984 */ /* 0x000ea20000000400 */
[----:B0-----:R-:W-:Y:S02]  /*0bb0*/  PRMT R24, R12, 0x9910, RZ ;  /* 0x000099100c187816 */ /* 0x001fe400000000ff */
[----:B-1----:R-:W-:-:S04]  /*0bc0*/  @!P1 PRMT R17, R14, 0x7610, R17 ;  /* 0x000076100e119816 */ /* 0x002fc80000000011 */
[----:B--2---:R-:W-:Y:S01]  /*0bd0*/  @P1 PRMT R17, R15, 0x7610, R17 ;  /* 0x000076100f111816 */ /* 0x004fe20000000011 */
[----:B-----5:R-:W-:Y:S06]  /*0be0*/  @P2 BRA `(.L_x_24) ;  /* 0x00000008002c2947 */ /* 0x020fec0003800000 */
[----:B------:R-:W-:Y:S05]  /*0bf0*/  @!P0 BRA `(.L_x_25) ;  /* 0x0000000000608947 */ /* 0x000fea0003800000 */
[----:B------:R-:W-:Y:S01]  /*0c00*/  VIADD R18, R2, UR8 ;  /* 0x0000000802127c36 */ /* 0x000fe20008000000 */
[----:B------:R-:W0:Y:S01]  /*0c10*/  LDS R14, [R2] ;  /* 0x00000000020e7984 */ /* 0x000e220000000800 */
[----:B------:R-:W-:Y:S02]  /*0c20*/  PLOP3.LUT P0, PT, PT, PT, PT, 0x8, 0x80 ;  /* 0x000000000080781c */ /* 0x000fe40003f0e170 */
[----:B------:R-:W-:Y:S01]  /*0c30*/  VIADD R15, R18, UR8 ;  /* 0x00000008120f7c36 */ /* 0x000fe20008000000 */
[----:B------:R-:W1:Y:S03]  /*0c40*/  LDS R13, [R2+UR8] ;  /* 0x00000008020d7984 */ /* 0x000e660008000800 */
[----:B------:R-:W-:Y:S01]  /*0c50*/  VIADD R23, R15, UR8 ;  /* 0x000000080f177c36 */ /* 0x000fe20008000000 */
[----:B------:R-:W2:Y:S04]  /*0c60*/  LDS R18, [R18+UR8] ;  /* 0x0000000812127984 */ /* 0x000ea80008000800 */
[----:B------:R-:W-:Y:S01]  /*0c70*/  IADD3 R20, PT, PT, R23, UR8, RZ ;  /* 0x0000000817147c10 */ /* 0x000fe2000fffe0ff */
[----:B------:R-:W3:Y:S04]  /*0c80*/  LDS R15, [R15+UR8] ;  /* 0x000000080f0f7984 */ /* 0x000ee80008000800 */
[----:B------:R-:W-:Y:S01]  /*0c90*/  VIADD R25, R20, UR8 ;  /* 0x0000000814197c36 */ /* 0x000fe20008000000 */
[----:B------:R-:W4:Y:S03]  /*0ca0*/  LDS R17, [R23+UR8] ;  /* 0x0000000817117984 */ /* 0x000f260008000800 */
[----:B------:R-:W-:Y:S01]  /*0cb0*/  VIADD R26, R25, UR8 ;  /* 0x00000008191a7c36 */ /* 0x000fe20008000000 */
[----:B------:R-:W5:Y:S04]  /*0cc0*/  LDS R20, [R20+UR8] ;  /* 0x0000000814147984 */ /* 0x000f680008000800 */
[----:B------:R-:W5:Y:S04]  /*0cd0*/  LDS R28, [R25+UR8] ;  /* 0x00000008191c7984 */ /* 0x000f680008000800 */
[----:B------:R-:W5:Y:S01]  /*0ce0*/  LDS R26, [R26+UR8] ;  /* 0x000000081a1a7984 */ /* 0x000f620008000800 */
[----:B0-----:R-:W-:Y:S01]  /*0cf0*/  FADD R14, R14, R5 ;  /* 0x000000050e0e7221 */ /* 0x001fe20000000000 */
[----:B-1----:R-:W-:Y:S01]  /*0d00*/  FADD R19, R13, R6 ;  /* 0x000000060d137221 */ /* 0x002fe20000000000 */
[----:B--2---:R-:W-:Y:S01]  /*0d10*/  FADD R21, R18, R7 ;  /* 0x0000000712157221 */ /* 0x004fe20000000000 */
[----:B---3--:R-:W-:Y:S01]  /*0d20*/  FADD R32, R15, R22 ;  /* 0x000000160f207221 */ /* 0x008fe20000000000 */
[----:B----4-:R-:W-:Y:S01]  /*0d30*/  FADD R24, R17, R16 ;  /* 0x0000001011187221 */ /* 0x010fe20000000000 */
[----:B-----5:R-:W-:Y:S01]  /*0d40*/  FADD R17, R20, R27 ;  /* 0x0000001b14117221 */ /* 0x020fe20000000000 */
[----:B------:R-:W-:Y:S01]  /*0d50*/  FADD R28, R28, R29 ;  /* 0x0000001d1c1c7221 */ /* 0x000fe20000000000 */
[----:B------:R-:W-:Y:S01]  /*0d60*/  FADD R15, R26, R31 ;  /* 0x0000001f1a0f7221 */ /* 0x000fe20000000000 */
[----:B------:R-:W-:Y:S06]  /*0d70*/  BRA `(.L_x_26) ;  /* 0x0000000400307947 */ /* 0x000fec0003800000 */
.L_x_25:
[----:B------:R-:W0:Y:S01]  /*0d80*/  LDC.64 R14, c[0x0][0x3a8] ;  /* 0x0000ea00ff0e7b82 */ /* 0x000e220000000a00 */
[----:B------:R-:W-:Y:S01]  /*0d90*/  IMAD R16, R9, UR7, R4 ;  /* 0x0000000709107c24 */ /* 0x000fe2000f8e0204 */
[----:B------:R-:W-:-:S03]  /*0da0*/  PRMT R5, R17, 0x9910, RZ ;  /* 0x0000991011057816 */ /* 0x000fc600000000ff */
[-CC-:B------:R-:W-:Y:S02]  /*0db0*/  IMAD R7, R24, R9.reuse, R16.reuse ;  /* 0x0000000918077224 */ /* 0x180fe400078e0210 */
[----:B------:R-:W-:Y:S02]  /*0dc0*/  IMAD R21, R5, R9, R16 ;  /* 0x0000000905157224 */ /* 0x000fe400078e0210 */
[----:B------:R-:W-:-:S05]  /*0dd0*/  VIADD R23, R7, UR10 ;  /* 0x0000000a07177c36 */ /* 0x000fca0008000000 */
[----:B------:R-:W-:-:S05]  /*0de0*/  IADD3 R5, PT, PT, R23, UR10, RZ ;  /* 0x0000000a17057c10 */ /* 0x000fca000fffe0ff */
[----:B------:R-:W-:Y:S02]  /*0df0*/  VIADD R17, R5, UR10 ;  /* 0x0000000a05117c36 */ /* 0x000fe40008000000 */
[----:B0-----:R-:W-:-:S04]  /*0e00*/  IMAD.WIDE.U32 R24, R21, 0x4, R14 ;  /* 0x0000000415187825 */ /* 0x001fc800078e000e */
[----:B------:R-:W-:Y:S02]  /*0e10*/  VIADD R21, R21, UR10 ;  /* 0x0000000a15157c36 */ /* 0x000fe40008000000 */
[----:B------:R-:W-:Y:S02]  /*0e20*/  VIADD R27, R17, UR10 ;  /* 0x0000000a111b7c36 */ /* 0x000fe40008000000 */
[----:B------:R-:W-:Y:S01]  /*0e30*/  IMAD.WIDE.U32 R22, R23, 0x4, R14 ;  /* 0x0000000417167825 */ /* 0x000fe200078e000e */
[----:B------:R-:W-:-:S03]  /*0e40*/  IADD3 R31, PT, PT, R21, UR10, RZ ;  /* 0x0000000a151f7c10 */ /* 0x000fc6000fffe0ff */
[----:B------:R-:W-:Y:S01]  /*0e50*/  VIADD R29, R27, UR10 ;  /* 0x0000000a1b1d7c36 */ /* 0x000fe20008000000 */
[----:B------:R0:W2:Y:S01]  /*0e60*/  LDG.E R13, desc[UR12][R22.64] ;  /* 0x0000000c160d7981 */ /* 0x0000a2000c1e1900 */
[----:B------:R-:W-:Y:S02]  /*0e70*/  VIADD R37, R31, UR10 ;  /* 0x0000000a1f257c36 */ /* 0x000fe40008000000 */
[--C-:B------:R-:W-:Y:S02]  /*0e80*/  IMAD.WIDE.U32 R18, R5, 0x4, R14.reuse ;  /* 0x0000000405127825 */ /* 0x100fe400078e000e */
[----:B------:R1:W5:Y:S02]  /*0e90*/  LDG.E R5, desc[UR12][R24.64] ;  /* 0x0000000c18057981 */ /* 0x000364000c1e1900 */
[--C-:B------:R-:W-:Y:S02]  /*0ea0*/  IMAD.WIDE.U32 R16, R17, 0x4, R14.reuse ;  /* 0x0000000411107825 */ /* 0x100fe400078e000e */
[----:B------:R-:W3:Y:S02]  /*0eb0*/  LDG.E R34, desc[UR12][R18.64] ;  /* 0x0000000c12227981 */ /* 0x000ee4000c1e1900 */
[----:B0-----:R-:W-:-:S02]  /*0ec0*/  IMAD.WIDE.U32 R22, R31, 0x4, R14 ;  /* 0x000000041f167825 */ /* 0x001fc400078e000e */
[----:B------:R0:W4:Y:S02]  /*0ed0*/  LDG.E R32, desc[UR12][R16.64] ;  /* 0x0000000c10207981 */ /* 0x000124000c1e1900 */
[----:B------:R-:W-:Y:S02]  /*0ee0*/  VIADD R31, R29, UR10 ;  /* 0x0000000a1d1f7c36 */ /* 0x000fe40008000000 */
[----:B-1----:R-:W-:-:S04]  /*0ef0*/  IMAD.WIDE.U32 R24, R27, 0x4, R14 ;  /* 0x000000041b187825 */ /* 0x002fc800078e000e */
[----:B------:R-:W-:Y:S02]  /*0f00*/  VIADD R30, R31, UR10 ;  /* 0x0000000a1f1e7c36 */ /* 0x000fe40008000000 */
[--C-:B------:R-:W-:Y:S01]  /*0f10*/  IMAD.WIDE.U32 R26, R29, 0x4, R14.reuse ;  /* 0x000000041d1a7825 */ /* 0x100fe200078e000e */
[----:B------:R1:W2:Y:S03]  /*0f20*/  LDG.E R24, desc[UR12][R24.64] ;  /* 0x0000000c18187981 */ /* 0x0002a6000c1e1900 */
[--C-:B------:R-:W-:Y:S02]  /*0f30*/  IMAD.WIDE.U32 R28, R31, 0x4, R14.reuse ;  /* 0x000000041f1c7825 */ /* 0x100fe400078e000e */
[----:B------:R-:W2:Y:S02]  /*0f40*/  LDG.E R26, desc[UR12][R26.64] ;  /* 0x0000000c1a1a7981 */ /* 0x000ea4000c1e1900 */
[----:B------:R-:W-:-:S02]  /*0f50*/  IMAD.WIDE.U32 R30, R30, 0x4, R14 ;  /* 0x000000041e1e7825 */ /* 0x000fc400078e000e */
[----:B------:R-:W2:Y:S02]  /*0f60*/  LDG.E R28, desc[UR12][R28.64] ;  /* 0x0000000c1c1c7981 */ /* 0x000ea4000c1e1900 */
[--C-:B------:R-:W-:Y:S02]  /*0f70*/  IMAD.WIDE.U32 R6, R7, 0x4, R14.reuse ;  /* 0x0000000407067825 */ /* 0x100fe400078e000e */
[----:B------:R-:W2:Y:S04]  /*0f80*/  LDG.E R30, desc[UR12][R30.64] ;  /* 0x0000000c1e1e7981 */ /* 0x000ea8000c1e1900 */
[----:B------:R-:W2:Y:S01]  /*0f90*/  LDG.E R33, desc[UR12][R6.64] ;  /* 0x0000000c06217981 */ /* 0x000ea2000c1e1900 */
[----:B0-----:R-:W-:Y:S01]  /*0fa0*/  IADD3 R17, PT, PT, R37, UR10, RZ ;  /* 0x0000000a25117c10 */ /* 0x001fe2000fffe0ff */
[----:B------:R-:W-:-:S04]  /*0fb0*/  IMAD.WIDE.U32 R20, R21, 0x4, R14 ;  /* 0x0000000415147825 */ /* 0x000fc800078e000e */
[----:B------:R-:W-:Y:S02]  /*0fc0*/  VIADD R19, R17, UR10 ;  /* 0x0000000a11137c36 */ /* 0x000fe40008000000 */
[----:B-1----:R-:W-:Y:S01]  /*0fd0*/  VIADD R25, R2, UR8 ;  /* 0x0000000802197c36 */ /* 0x002fe20008000000 */
[----:B------:R0:W5:Y:S03]  /*0fe0*/  LDG.E R6, desc[UR12][R20.64] ;  /* 0x0000000c14067981 */ /* 0x000166000c1e1900 */
[----:B------:R-:W-:Y:S01]  /*0ff0*/  VIADD R25, R25, UR8 ;  /* 0x0000000819197c36 */ /* 0x000fe20008000000 */
[----:B------:R1:W5:Y:S01]  /*1000*/  LDG.E R7, desc[UR12][R22.64] ;  /* 0x0000000c16077981 */ /* 0x000362000c1e1900 */
[----:B0-----:R-:W-:Y:S02]  /*1010*/  VIADD R21, R19, UR10 ;  /* 0x0000000a13157c36 */ /* 0x001fe40008000000 */
[----:B-1----:R-:W-:-:S03]  /*1020*/  IMAD.WIDE.U32 R22, R37, 0x4, R14 ;  /* 0x0000000425167825 */ /* 0x002fc600078e000e */
[----:B------:R-:W-:Y:S01]  /*1030*/  IADD3 R36, PT, PT, R21, UR10, RZ ;  /* 0x0000000a15247c10 */ /* 0x000fe2000fffe0ff */
[----:B------:R-:W-:Y:S02]  /*1040*/  VIADD R37, R25, UR8 ;  /* 0x0000000819257c36 */ /* 0x000fe40008000000 */
[--C-:B------:R-:W-:Y:S01]  /*1050*/  IMAD.WIDE.U32 R16, R17, 0x4, R14.reuse ;  /* 0x0000000411107825 */ /* 0x100fe200078e000e */
[----:B------:R0:W5:Y:S02]  /*1060*/  LDG.E R22, desc[UR12][R22.64] ;  /* 0x0000000c16167981 */ /* 0x000164000c1e1900 */
[----:B------:R-:W-:Y:S01]  /*1070*/  IADD3 R25, PT, PT, R37, UR8, RZ ;  /* 0x0000000825197c10 */ /* 0x000fe2000fffe0ff */
[--C-:B------:R-:W-:Y:S02]  /*1080*/  IMAD.WIDE.U32 R18, R19, 0x4, R14.reuse ;  /* 0x0000000413127825 */ /* 0x100fe400078e000e */
[----:B------:R-:W5:Y:S02]  /*1090*/  LDG.E R16, desc[UR12][R16.64] ;  /* 0x0000000c10107981 */ /* 0x000f64000c1e1900 */
[----:B------:R-:W-:-:S02]  /*10a0*/  IMAD.WIDE.U32 R20, R21, 0x4, R14 ;  /* 0x0000000415147825 */ /* 0x000fc400078e000e */
[----:B------:R1:W5:Y:S02]  /*10b0*/  LDG.E R27, desc[UR12][R18.64] ;  /* 0x0000000c121b7981 */ /* 0x000364000c1e1900 */
[----:B------:R-:W-:Y:S02]  /*10c0*/  IMAD.WIDE.U32 R14, R36, 0x4, R14 ;  /* 0x00000004240e7825 */ /* 0x000fe400078e000e */
[----:B------:R1:W5:Y:S02]  /*10d0*/  LDG.E R29, desc[UR12][R20.64] ;  /* 0x0000000c141d7981 */ /* 0x000364000c1e1900 */
[----:B------:R-:W-:Y:S02]  /*10e0*/  VIADD R36, R2, UR8 ;  /* 0x0000000802247c36 */ /* 0x000fe40008000000 */
[----:B0-----:R-:W-:Y:S01]  /*10f0*/  VIADD R23, R25, UR8 ;  /* 0x0000000819177c36 */ /* 0x001fe20008000000 */
[----:B------:R0:W5:Y:S02]  /*1100*/  LDG.E R31, desc[UR12][R14.64] ;  /* 0x0000000c0e1f7981 */ /* 0x000164000c1e1900 */
[----:B-1----:R-:W-:-:S02]  /*1110*/  IADD3 R19, PT, PT, R36, UR8, RZ ;  /* 0x0000000824137c10 */ /* 0x002fc4000fffe0ff */
[----:B------:R-:W-:Y:S01]  /*1120*/  LDS R17, [R37+UR8] ;  /* 0x0000000825117984 */ /* 0x000fe20008000800 */
[----:B------:R-:W-:-:S03]  /*1130*/  VIADD R20, R23, UR8 ;  /* 0x0000000817147c36 */ /* 0x000fc60008000000 */
[----:B------:R-:W-:Y:S04]  /*1140*/  LDS R19, [R19+UR8] ;  /* 0x0000000813137984 */ /* 0x000fe80008000800 */
[----:B------:R-:W-:Y:S04]  /*1150*/  LDS R25, [R25+UR8] ;  /* 0x0000000819197984 */ /* 0x000fe80008000800 */
[----:B------:R-:W-:Y:S04]  /*1160*/  LDS R23, [R23+UR8] ;  /* 0x0000000817177984 */ /* 0x000fe80008000800 */
[----:B0-----:R-:W-:Y:S04]  /*1170*/  LDS R15, [R20+UR8] ;  /* 0x00000008140f7984 */ /* 0x001fe80008000800 */
[----:B------:R-:W3:Y:S04]  /*1180*/  LDS R21, [R36+UR8] ;  /* 0x0000000824157984 */ /* 0x000ee80008000800 */
[----:B------:R-:W-:Y:S04]  /*1190*/  LDS R14, [R2] ;  /* 0x00000000020e7984 */ /* 0x000fe80000000800 */
[----:B------:R-:W2:Y:S01]  /*11a0*/  LDS R18, [R2+UR8] ;  /* 0x0000000802127984 */ /* 0x000ea20008000800 */
[----:B------:R-:W-:Y:S01]  /*11b0*/  ISETP.GT.AND P0, PT, R35, 0x1, PT ;  /* 0x000000012300780c */ /* 0x000fe20003f04270 */
[----:B---3--:R-:W-:Y:S01]  /*11c0*/  FADD R21, R21, R34 ;  /* 0x0000002215157221 */ /* 0x008fe20000000000 */
[----:B----4-:R-:W-:Y:S01]  /*11d0*/  FADD R32, R19, R32 ;  /* 0x0000002013207221 */ /* 0x010fe20000000000 */
[----:B--2---:R-:W-:Y:S01]  /*11e0*/  FADD R19, R18, R13 ;  /* 0x0000000d12137221 */ /* 0x004fe20000000000 */
[----:B------:R-:W-:Y:S01]  /*11f0*/  FADD R24, R17, R24 ;  /* 0x0000001811187221 */ /* 0x000fe20000000000 */
[----:B------:R-:W-:Y:S01]  /*1200*/  FADD R17, R25, R26 ;  /* 0x0000001a19117221 */ /* 0x000fe20000000000 */
[----:B------:R-:W-:Y:S01]  /*1210*/  FADD R28, R23, R28 ;  /* 0x0000001c171c7221 */ /* 0x000fe20000000000 */
[----:B------:R-:W-:Y:S01]  /*1220*/  FADD R15, R15, R30 ;  /* 0x0000001e0f0f7221 */ /* 0x000fe20000000000 */
[----:B------:R-:W-:-:S07]  /*1230*/  FADD R14, R14, R33 ;  /* 0x000000210e0e7221 */ /* 0x000fce0000000000 */
.L_x_26:
[----:B------:R-:W-:Y:S01]  /*1240*/  FSETP.GEU.AND P5, PT, R14, R19, PT ;  /* 0x000000130e00720b */ /* 0x000fe20003fae000 */
[----:B------:R-:W0:Y:S01]  /*1250*/  LDC R18, c[0x0][0x360] ;  /* 0x0000d800ff127b82 */ /* 0x000e220000000800 */
[----:B------:R-:W-:Y:S01]  /*1260*/  FSETP.GEU.AND P3, PT, R21, R32, PT ;  /* 0x000000201500720b */ /* 0x000fe20003f6e000 */
[----:B------:R-:W-:Y:S01]  /*1270*/  UIMAD UR5, UR10, 0x5, URZ ;  /* 0x000000050a0578a4 */ /* 0x000fe2000f8e02ff */
[----:B------:R-:W-:Y:S01]  /*1280*/  FSETP.GEU.AND P6, PT, R24, R17, PT ;  /* 0x000000111800720b */ /* 0x000fe20003fce000 */
[----:B------:R-:W-:Y:S01]  /*1290*/  IMAD.U32 R33, RZ, RZ, UR8 ;  /* 0x00000008ff217e24 */ /* 0x000fe2000f8e00ff */
[----:B------:R-:W-:Y:S02]  /*12a0*/  FSETP.GEU.AND P4, PT, R28, R15, PT ;  /* 0x0000000f1c00720b */ /* 0x000fe40003f8e000 */
[----:B------:R-:W-:Y:S02]  /*12b0*/  FSEL R13, R14, R19, !P5 ;  /* 0x000000130e0d7208 */ /* 0x000fe40006800000 */
[----:B------:R-:W-:-:S02]  /*12c0*/  FSEL R25, R19, R14, !P5 ;  /* 0x0000000e13197208 */ /* 0x000fc40006800000 */
[----:B------:R-:W-:Y:S02]  /*12d0*/  FSEL R26, R21, R32, !P3 ;  /* 0x00000020151a7208 */ /* 0x000fe40005800000 */
[----:B------:R-:W-:Y:S02]  /*12e0*/  FSEL R14, R24, R17, !P6 ;  /* 0x00000011180e7208 */ /* 0x000fe40007000000 */
[----:B------:R-:W-:Y:S02]  /*12f0*/  FSEL R19, R28, R15, !P4 ;  /* 0x0000000f1c137208 */ /* 0x000fe40006000000 */
[CC--:B------:R-:W-:Y:S02]  /*1300*/  FSETP.GEU.AND P2, PT, R13.reuse, R26.reuse, PT ;  /* 0x0000001a0d00720b */ /* 0x0c0fe40003f4e000 */
[----:B------:R-:W-:Y:S02]  /*1310*/  FSETP.GEU.AND P1, PT, R14, R19, PT ;  /* 0x000000130e00720b */ /* 0x000fe40003f2e000 */
[----:B------:R-:W-:-:S02]  /*1320*/  FSEL R23, R13, R26, !P2 ;  /* 0x0000001a0d177208 */ /* 0x000fc40005000000 */
[----:B------:R-:W-:Y:S02]  /*1330*/  FSEL R20, R14, R19, !P1 ;  /* 0x000000130e147208 */ /* 0x000fe40004800000 */
[----:B------:R-:W-:Y:S01]  /*1340*/  FSEL R24, R17, R24, !P6 ;  /* 0x0000001811187208 */ /* 0x000fe20007000000 */
[----:B------:R-:W-:Y:S01]  /*1350*/  IMAD.MOV.U32 R17, RZ, RZ, 0x6 ;  /* 0x00000006ff117424 */ /* 0x000fe200078e00ff */
[----:B------:R-:W-:Y:S01]  /*1360*/  SEL R33, R33, UR5, !P6 ;  /* 0x0000000521217c07 */ /* 0x000fe2000f000000 */
[----:B------:R-:W-:Y:S01]  /*1370*/  UIMAD UR5, UR10, 0x3, URZ ;  /* 0x000000030a0578a4 */ /* 0x000fe2000f8e02ff */
[----:B------:R-:W-:Y:S02]  /*1380*/  FSETP.GEU.AND P6, PT, R23, R20, PT ;  /* 0x000000141700720b */ /* 0x000fe40003fce000 */
[----:B------:R-:W-:Y:S01]  /*1390*/  FMNMX R25, R25, R26, PT ;  /* 0x0000001a19197209 */ /* 0x000fe20003800000 */
[----:B------:R-:W-:Y:S01]  /*13a0*/  IMAD.U32 R26, RZ, RZ, UR9 ;  /* 0x00000009ff1a7e24 */ /* 0x000fe2000f8e00ff */
[----:B------:R-:W-:-:S02]  /*13b0*/  FSEL R32, R32, R21, !P3 ;  /* 0x0000001520207208 */ /* 0x000fc40005800000 */
[----:B------:R-:W-:Y:S02]  /*13c0*/  FSEL R15, R15, R28, !P4 ;  /* 0x0000001c0f0f7208 */ /* 0x000fe40006000000 */
[----:B------:R-:W-:Y:S02]  /*13d0*/  SEL R17, R17, 0x7, !P4 ;  /* 0x0000000711117807 */ /* 0x000fe40006000000 */
[----:B0-----:R-:W-:Y:S02]  /*13e0*/  SEL R21, R18, RZ, P5 ;  /* 0x000000ff12157207 */ /* 0x001fe40002800000 */
[----:B------:R-:W-:Y:S01]  /*13f0*/  FMNMX R24, R24, R19, PT ;  /* 0x0000001318187209 */ /* 0x000fe20003800000 */
[----:B------:R-:W-:Y:S01]  /*1400*/  @P1 IMAD R33, R17, UR10, RZ ;  /* 0x0000000a11211c24 */ /* 0x000fe2000f8e02ff */
[----:B------:R-:W-:Y:S02]  /*1410*/  @P2 FMNMX R25, R13, R32, PT ;  /* 0x000000200d192209 */ /* 0x000fe40003800000 */
[----:B------:R-:W-:-:S02]  /*1420*/  @P2 SEL R21, R26, UR5, !P3 ;  /* 0x000000051a152c07 */ /* 0x000fc4000d800000 */
[----:B------:R-:W-:Y:S02]  /*1430*/  @P1 FMNMX R24, R14, R15, PT ;  /* 0x0000000f0e181209 */ /* 0x000fe40003800000 */
[----:B------:R-:W-:Y:S02]  /*1440*/  @!P6 FMNMX R13, R25, R20, PT ;  /* 0x00000014190de209 */ /* 0x000fe40003800000 */
[----:B------:R-:W-:Y:S01]  /*1450*/  IADD3 R17, PT, PT, R21, R4, RZ ;  /* 0x0000000415117210 */ /* 0x000fe20007ffe0ff */
[----:B------:R-:W-:Y:S01]  /*1460*/  @P6 IMAD.IADD R17, R33, 0x1, R4 ;  /* 0x0000000121116824 */ /* 0x000fe200078e0204 */
[----:B------:R-:W-:Y:S01]  /*1470*/  @P6 FMNMX R13, R24, R23, PT ;  /* 0x00000017180d6209 */ /* 0x000fe20003800000 */
[----:B------:R-:W-:Y:S01]  /*1480*/  @P6 IMAD.MOV.U32 R23, RZ, RZ, R20 ;  /* 0x000000ffff176224 */ /* 0x000fe200078e0014 */
[----:B------:R-:W-:Y:S06]  /*1490*/  BRA `(.L_x_27) ;  /* 0x0000000800207947 */ /* 0x000fec0003800000 */
.L_x_24:
[----:B------:R-:W-:Y:S01]  /*14a0*/  ISETP.LT.U32.AND P1, PT, R9, UR8, PT ;  /* 0x0000000809007c0c */ /* 0x000fe2000bf21070 */
[----:B------:R-:W-:Y:S01]  /*14b0*/  IMAD.MOV.U32 R23, RZ, RZ, 0x7e967699 ;  /* 0x7e967699ff177424 */ /* 0x000fe200078e00ff */
[----:B------:R-:W-:-:S11]  /*14c0*/  MOV R13, 0x7e967699 ;  /* 0x7e967699000d7802 */ /* 0x000fd60000000f00 */
[----:B------:R-:W-:Y:S05]  /*14d0*/  @P1 BRA `(.L_x_28) ;  /* 0x0000000000f81947 */ /* 0x000fea0003800000 */
[----:B------:R-:W-:Y:S01]  /*14e0*/  ISETP.GE.AND P1, PT, R4, R9, PT ;  /* 0x000000090400720c */ /* 0x000fe20003f26270 */
[----:B------:R-:W-:Y:S01]  /*14f0*/  BSSY.RECONVERGENT B1, `(.L_x_29) ;  /* 0x000003b000017945 */ /* 0x000fe20003800200 */
[----:B------:R-:W-:-:S11]  /*1500*/  IMAD.MOV.U32 R17, RZ, RZ, RZ ;  /* 0x000000ffff117224 */ /* 0x000fd600078e00ff */
[----:B------:R-:W-:Y:S05]  /*1510*/  @P1 BRA `(.L_x_30) ;  /* 0x0000000000e01947 */ /* 0x000fea0003800000 */
[----:B------:R-:W0:Y:S01]  /*1520*/  LDC R26, c[0x0][0x360] ;  /* 0x0000d800ff1a7b82 */ /* 0x000e220000000800 */
[----:B------:R-:W-:Y:S01]  /*1530*/  VIADD R30, R0, 0x4000 ;  /* 0x00004000001e7836 */ /* 0x000fe20000000000 */
[----:B------:R-:W-:Y:S01]  /*1540*/  MOV R13, 0x7e967699 ;  /* 0x7e967699000d7802 */ /* 0x000fe20000000f00 */
[----:B------:R-:W-:Y:S02]  /*1550*/  VIADD R28, R24, UR7 ;  /* 0x00000007181c7c36 */ /* 0x000fe40008000000 */
[----:B------:R-:W-:Y:S01]  /*1560*/  IMAD.MOV.U32 R17, RZ, RZ, RZ ;  /* 0x000000ffff117224 */ /* 0x000fe200078e00ff */
[----:B------:R-:W-:Y:S01]  /*1570*/  LEA R30, R3, R30, 0x18 ;  /* 0x0000001e031e7211 */ /* 0x000fe200078ec0ff */
[----:B------:R-:W-:Y:S02]  /*1580*/  IMAD.MOV.U32 R32, RZ, RZ, R4 ;  /* 0x000000ffff207224 */ /* 0x000fe400078e0004 */
[----:B------:R-:W-:Y:S02]  /*1590*/  IMAD.MOV.U32 R23, RZ, RZ, 0x7e967699 ;  /* 0x7e967699ff177424 */ /* 0x000fe400078e00ff */
[----:B0-----:R-:W-:-:S07]  /*15a0*/  IMAD R26, R26, 0x3, RZ ;  /* 0x000000031a1a7824 */ /* 0x001fce00078e02ff */
.L_x_31:
[----:B------:R-:W0:Y:S01]  /*15b0*/  LDC.64 R24, c[0x0][0x3a8] ;  /* 0x0000ea00ff187b82 */ /* 0x000e220000000a00 */
[----:B------:R-:W-:-:S05]  /*15c0*/  IMAD R21, R28, R9, R32 ;  /* 0x000000091c157224 */ /* 0x000fca00078e0220 */
[----:B------:R-:W-:-:S05]  /*15d0*/  IADD3 R19, PT, PT, R21, UR10, RZ ;  /* 0x0000000a15137c10 */ /* 0x000fca000fffe0ff */
[----:B------:R-:W-:-:S04]  /*15e0*/  VIADD R15, R19, UR10 ;  /* 0x0000000a130f7c36 */ /* 0x000fc80008000000 */
[----:B------:R-:W-:Y:S02]  /*15f0*/  VIADD R33, R15, UR10 ;  /* 0x0000000a0f217c36 */ /* 0x000fe40008000000 */
[----:B0-----:R-:W-:-:S04]  /*1600*/  IMAD.WIDE.U32 R20, R21, 0x4, R24 ;  /* 0x0000000415147825 */ /* 0x001fc800078e0018 */
[--C-:B------:R-:W-:Y:S02]  /*1610*/  IMAD.WIDE.U32 R18, R19, 0x4, R24.reuse ;  /* 0x0000000413127825 */ /* 0x100fe400078e0018 */
[----:B------:R0:W2:Y:S02]  /*1620*/  LDG.E R20, desc[UR12][R20.64] ;  /* 0x0000000c14147981 */ /* 0x0000a4000c1e1900 */
[--C-:B------:R-:W-:Y:S02]  /*1630*/  IMAD.WIDE.U32 R14, R15, 0x4, R24.reuse ;  /* 0x000000040f0e7825 */ /* 0x100fe400078e0018 */
[----:B------:R-:W3:Y:S02]  /*1640*/  LDG.E R18, desc[UR12][R18.64] ;  /* 0x0000000c12127981 */ /* 0x000ee4000c1e1900 */
[----:B------:R-:W-:Y:S02]  /*1650*/  IMAD.WIDE.U32 R24, R33, 0x4, R24 ;  /* 0x0000000421187825 */ /* 0x000fe400078e0018 */
[----:B------:R-:W4:Y:S04]  /*1660*/  LDG.E R14, desc[UR12][R14.64] ;  /* 0x0000000c0e0e7981 */ /* 0x000f28000c1e1900 */
[----:B------:R1:W5:Y:S01]  /*1670*/  LDG.E R24, desc[UR12][R24.64] ;  /* 0x0000000c18187981 */ /* 0x000362000c1e1900 */
[----:B------:R-:W-:-:S05]  /*1680*/  LEA R33, R32, R30, 0x2 ;  /* 0x0000001e20217211 */ /* 0x000fca00078e10ff */
[----:B------:R-:W-:Y:S01]  /*1690*/  VIADD R34, R33, UR8 ;  /* 0x0000000821227c36 */ /* 0x000fe20008000000 */
[----:B------:R-:W2:Y:S03]  /*16a0*/  LDS R35, [R33] ;  /* 0x0000000021237984 */ /* 0x000ea60000000800 */
[----:B------:R-:W-:Y:S01]  /*16b0*/  VIADD R36, R34, UR8 ;  /* 0x0000000822247c36 */ /* 0x000fe20008000000 */
[----:B------:R-:W3:Y:S04]  /*16c0*/  LDS R37, [R33+UR8] ;  /* 0x0000000821257984 */ /* 0x000ee80008000800 */
[----:B------:R-:W4:Y:S04]  /*16d0*/  LDS R34, [R34+UR8] ;  /* 0x0000000822227984 */ /* 0x000f280008000800 */
[----:B------:R-:W5:Y:S01]  /*16e0*/  LDS R36, [R36+UR8] ;  /* 0x0000000824247984 */ /* 0x000f620008000800 */
[----:B0-----:R-:W0:Y:S01]  /*16f0*/  LDC R21, c[0x0][0x360] ;  /* 0x0000d800ff157b82 */ /* 0x001e220000000800 */
[----:B-1----:R-:W-:Y:S01]  /*1700*/  MOV R25, UR9 ;  /* 0x0000000900197c02 */ /* 0x002fe20008000f00 */
[----:B--2---:R-:W-:Y:S01]  /*1710*/  FADD R20, R20, R35 ;  /* 0x0000002314147221 */ /* 0x004fe20000000000 */
[----:B---3--:R-:W-:Y:S01]  /*1720*/  FADD R37, R18, R37 ;  /* 0x0000002512257221 */ /* 0x008fe20000000000 */
[----:B----4-:R-:W-:Y:S01]  /*1730*/  FADD R14, R14, R34 ;  /* 0x000000220e0e7221 */ /* 0x010fe20000000000 */
[----:B-----5:R-:W-:-:S03]  /*1740*/  FADD R15, R24, R36 ;  /* 0x00000024180f7221 */ /* 0x020fc60000000000 */
[----:B------:R-:W-:Y:S02]  /*1750*/  FSETP.GEU.AND P1, PT, R20, R37, PT ;  /* 0x000000251400720b */ /* 0x000fe40003f2e000 */
[----:B------:R-:W-:Y:S02]  /*1760*/  FSETP.GEU.AND P2, PT, R14, R15, PT ;  /* 0x0000000f0e00720b */ /* 0x000fe40003f4e000 */
[----:B------:R-:W-:Y:S02]  /*1770*/  FSEL R18, R20, R37, !P1 ;  /* 0x0000002514127208 */ /* 0x000fe40004800000 */
[----:B------:R-:W-:-:S04]  /*1780*/  FSEL R19, R14, R15, !P2 ;  /* 0x0000000f0e137208 */ /* 0x000fc80005000000 */
[----:B------:R-:W-:-:S04]  /*1790*/  FSETP.GEU.AND P3, PT, R18, R19, PT ;  /* 0x000000131200720b */ /* 0x000fc80003f6e000 */
[----:B------:R-:W-:-:S04]  /*17a0*/  FSEL R24, R18, R19, !P3 ;  /* 0x0000001312187208 */ /* 0x000fc80005800000 */
[----:B------:R-:W-:Y:S02]  /*17b0*/  FSETP.GEU.AND P4, PT, R23, R24, PT ;  /* 0x000000181700720b */ /* 0x000fe40003f8e000 */
[----:B0-----:R-:W-:-:S03]  /*17c0*/  SEL R21, R21, RZ, P1 ;  /* 0x000000ff15157207 */ /* 0x001fc60000800000 */
[----:B------:R-:W-:Y:S02]  /*17d0*/  @P3 SEL R21, R25, R26, !P2 ;  /* 0x0000001a19153207 */ /* 0x000fe40005000000 */
[----:B------:R-:W-:-:S06]  /*17e0*/  FSEL R20, R37, R20, !P1 ;  /* 0x0000001425147208 */ /* 0x000fcc0004800000 */
[----:B------:R-:W-:Y:S02]  /*17f0*/  @P4 IMAD.IADD R17, R21, 0x1, R32 ;  /* 0x0000000115114824 */ /* 0x000fe400078e0220 */
[----:B------:R-:W-:-:S05]  /*1800*/  VIADD R32, R32, UR8 ;  /* 0x0000000820207c36 */ /* 0x000fca0008000000 */
[----:B------:R-:W-:Y:S02]  /*1810*/  ISETP.GE.AND P1, PT, R32, R9, PT ;  /* 0x000000092000720c */ /* 0x000fe40003f26270 */
[----:B------:R-:W-:Y:S02]  /*1820*/  FSEL R15, R15, R14, !P2 ;  /* 0x0000000e0f0f7208 */ /* 0x000fe40005000000 */
[----:B------:R-:W-:Y:S02]  /*1830*/  FMNMX R20, R20, R19, PT ;  /* 0x0000001314147209 */ /* 0x000fe40003800000 */
[----:B------:R-:W-:Y:S02]  /*1840*/  @P3 FMNMX R20, R18, R15, PT ;  /* 0x0000000f12143209 */ /* 0x000fe40003800000 */
[----:B------:R-:W-:Y:S02]  /*1850*/  FMNMX R13, R24, R13, PT ;  /* 0x0000000d180d7209 */ /* 0x000fe40003800000 */
[----:B------:R-:W-:-:S02]  /*1860*/  FSEL R24, R23, R24, !P4 ;  /* 0x0000001817187208 */ /* 0x000fc40006000000 */
[----:B------:R-:W-:Y:S02]  /*1870*/  @P4 FMNMX R13, R20, R23, PT ;  /* 0x00000017140d4209 */ /* 0x000fe40003800000 */
[----:B------:R-:W-:Y:S01]  /*1880*/  MOV R23, R24 ;  /* 0x0000001800177202 */ /* 0x000fe20000000f00 */
[----:B------:R-:W-:Y:S06]  /*1890*/  @!P1 BRA `(.L_x_31) ;  /* 0xfffffffc00449947 */ /* 0x000fec000383ffff */
.L_x_30:
[----:B------:R-:W-:Y:S05]  /*18a0*/  BSYNC.RECONVERGENT B1 ;  /* 0x0000000000017941 */ /* 0x000fea0003800200 */
.L_x_29:
[----:B------:R-:W-:Y:S05]  /*18b0*/  BRA `(.L_x_27) ;  /* 0x0000000400187947 */ /* 0x000fea0003800000 */
.L_x_28:
[----:B------:R-:W-:-:S13]  /*18c0*/  ISETP.LT.U32.AND P1, PT, R9, UR9, PT ;  /* 0x0000000909007c0c */ /* 0x000fda000bf21070 */
[----:B------:R-:W-:Y:S05]  /*18d0*/  @P1 BRA `(.L_x_32) ;  /* 0x00000000009c1947 */ /* 0x000fea0003800000 */
[----:B------:R-:W-:Y:S01]  /*18e0*/  ISETP.GE.AND P1, PT, R4, R9, PT ;  /* 0x000000090400720c */ /* 0x000fe20003f26270 */
[----:B------:R-:W-:Y:S01]  /*18f0*/  BSSY.RECONVERGENT B1, `(.L_x_33) ;  /* 0x0000024000017945 */ /* 0x000fe20003800200 */
[----:B------:R-:W-:-:S11]  /*1900*/  IMAD.MOV.U32 R17, RZ, RZ, RZ ;  /* 0x000000ffff117224 */ /* 0x000fd600078e00ff */
[----:B------:R-:W-:Y:S05]  /*1910*/  @P1 BRA `(.L_x_34) ;  /* 0x0000000000841947 */ /* 0x000fea0003800000 */
[----:B------:R-:W-:Y:S01]  /*1920*/  IADD3 R14, PT, PT, R0, 0x4000, RZ ;  /* 0x00004000000e7810 */ /* 0x000fe20007ffe0ff */
[----:B------:R-:W-:Y:S01]  /*1930*/  VIADD R24, R24, UR7 ;  /* 0x0000000718187c36 */ /* 0x000fe20008000000 */
[----:B------:R-:W-:Y:S01]  /*1940*/  MOV R20, R4 ;  /* 0x0000000400147202 */ /* 0x000fe20000000f00 */
[----:B------:R-:W-:Y:S01]  /*1950*/  IMAD.MOV.U32 R13, RZ, RZ, 0x7e967699 ;  /* 0x7e967699ff0d7424 */ /* 0x000fe200078e00ff */
[----:B------:R-:W-:Y:S01]  /*1960*/  LEA R21, R3, R14, 0x18 ;  /* 0x0000000e03157211 */ /* 0x000fe200078ec0ff */
[----:B------:R-:W-:Y:S02]  /*1970*/  IMAD.MOV.U32 R17, RZ, RZ, RZ ;  /* 0x000000ffff117224 */ /* 0x000fe400078e00ff */
[----:B------:R-:W-:-:S07]  /*1980*/  IMAD.MOV.U32 R23, RZ, RZ, 0x7e967699 ;  /* 0x7e967699ff177424 */ /* 0x000fce00078e00ff */
.L_x_35:
[----:B------:R-:W0:Y:S01]  /*1990*/  LDC.64 R14, c[0x0][0x3a8] ;  /* 0x0000ea00ff0e7b82 */ /* 0x000e220000000a00 */
[----:B------:R-:W-:-:S04]  /*19a0*/  IMAD R19, R24, R9, R20 ;  /* 0x0000000918137224 */ /* 0x000fc800078e0214 */
[C---:B------:R-:W-:Y:S02]  /*19b0*/  VIADD R25, R19.reuse, UR10 ;  /* 0x0000000a13197c36 */ /* 0x040fe40008000000 */
[----:B0-----:R-:W-:-:S04]  /*19c0*/  IMAD.WIDE.U32 R18, R19, 0x4, R14 ;  /* 0x0000000413127825 */ /* 0x001fc800078e000e */
[----:B------:R-:W-:Y:S02]  /*19d0*/  IMAD.WIDE.U32 R14, R25, 0x4, R14 ;  /* 0x00000004190e7825 */ /* 0x000fe400078e000e */
[----:B------:R-:W2:Y:S04]  /*19e0*/  LDG.E R18, desc[UR12][R18.64] ;  /* 0x0000000c12127981 */ /* 0x000ea8000c1e1900 */
[----:B------:R-:W3:Y:S01]  /*19f0*/  LDG.E R14, desc[UR12][R14.64] ;  /* 0x0000000c0e0e7981 */ /* 0x000ee2000c1e1900 */
[----:B------:R-:W-:Y:S01]  /*1a00*/  LEA R25, R20, R21, 0x2 ;  /* 0x0000001514197211 */ /* 0x000fe200078e10ff */
[----:B------:R-:W0:Y:S04]  /*1a10*/  LDC R30, c[0x0][0x360] ;  /* 0x0000d800ff1e7b82 */ /* 0x000e280000000800 */
[----:B------:R-:W2:Y:S04]  /*1a20*/  LDS R33, [R25] ;  /* 0x0000000019217984 */ /* 0x000ea80000000800 */
[----:B------:R-:W3:Y:S01]  /*1a30*/  LDS R35, [R25+UR8] ;  /* 0x0000000819237984 */ /* 0x000ee20008000800 */
[----:B--2---:R-:W-:Y:S01]  /*1a40*/  FADD R33, R18, R33 ;  /* 0x0000002112217221 */ /* 0x004fe20000000000 */
[----:B---3--:R-:W-:-:S05]  /*1a50*/  FADD R26, R14, R35 ;  /* 0x000000230e1a7221 */ /* 0x008fca0000000000 */
[----:B------:R-:W-:-:S04]  /*1a60*/  FSETP.GEU.AND P1, PT, R33, R26, PT ;  /* 0x0000001a2100720b */ /* 0x000fc80003f2e000 */
[----:B------:R-:W-:Y:S02]  /*1a70*/  FSEL R28, R33, R26, !P1 ;  /* 0x0000001a211c7208 */ /* 0x000fe40004800000 */
[----:B0-----:R-:W-:Y:S02]  /*1a80*/  SEL R15, R30, RZ, P1 ;  /* 0x000000ff1e0f7207 */ /* 0x001fe40000800000 */
[CC--:B------:R-:W-:Y:S02]  /*1a90*/  FSETP.GEU.AND P2, PT, R23.reuse, R28.reuse, PT ;  /* 0x0000001c1700720b */ /* 0x0c0fe40003f4e000 */
[----:B------:R-:W-:Y:S02]  /*1aa0*/  FSEL R26, R26, R33, !P1 ;  /* 0x000000211a1a7208 */ /* 0x000fe40004800000 */
[----:B------:R-:W-:Y:S02]  /*1ab0*/  FMNMX R13, R28, R13, PT ;  /* 0x0000000d1c0d7209 */ /* 0x000fe40003800000 */
[----:B------:R-:W-:-:S07]  /*1ac0*/  FSEL R28, R23, R28, !P2 ;  /* 0x0000001c171c7208 */ /* 0x000fce0005000000 */
[----:B------:R-:W-:Y:S01]  /*1ad0*/  @P2 IMAD.IADD R17, R15, 0x1, R20 ;  /* 0x000000010f112824 */ /* 0x000fe200078e0214 */
[----:B------:R-:W-:Y:S01]  /*1ae0*/  @P2 FMNMX R13, R26, R23, PT ;  /* 0x000000171a0d2209 */ /* 0x000fe20003800000 */
[----:B------:R-:W-:Y:S01]  /*1af0*/  VIADD R20, R20, UR9 ;  /* 0x0000000914147c36 */ /* 0x000fe20008000000 */
[----:B------:R-:W-:-:S04]  /*1b00*/  MOV R23, R28 ;  /* 0x0000001c00177202 */ /* 0x000fc80000000f00 */
[----:B------:R-:W-:-:S13]  /*1b10*/  ISETP.GE.AND P1, PT, R20, R9, PT ;  /* 0x000000091400720c */ /* 0x000fda0003f26270 */
[----:B------:R-:W-:Y:S05]  /*1b20*/  @!P1 BRA `(.L_x_35) ;  /* 0xfffffffc00989947 */ /* 0x000fea000383ffff */
.L_x_34:
[----:B------:R-:W-:Y:S05]  /*1b30*/  BSYNC.RECONVERGENT B1 ;  /* 0x0000000000017941 */ /* 0x000fea0003800200 */
.L_x_33:
[----:B------:R-:W-:Y:S05]  /*1b40*/  BRA `(.L_x_27) ;  /* 0x0000000000747947 */ /* 0x000fea0003800000 */
.L_x_32:
[----:B------:R-:W-:Y:S01]  /*1b50*/  ISETP.GE.AND P1, PT, R4, R9, PT ;  /* 0x000000090400720c */ /* 0x000fe20003f26270 */
[----:B------:R-:W-:-:S12]  /*1b60*/  IMAD.MOV.U32 R17, RZ, RZ, RZ ;  /* 0x000000ffff117224 */ /* 0x000fd800078e00ff */
[----:B------:R-:W-:Y:S05]  /*1b70*/  @P1 BRA `(.L_x_27) ;  /* 0x0000000000681947 */ /* 0x000fea0003800000 */
[----:B------:R-:W-:Y:S01]  /*1b80*/  IADD3 R14, PT, PT, R0, 0x4000, RZ ;  /* 0x00004000000e7810 */ /* 0x000fe20007ffe0ff */
[----:B------:R-:W-:Y:S01]  /*1b90*/  BSSY.RECONVERGENT B1, `(.L_x_27) ;  /* 0x0000018000017945 */ /* 0x000fe20003800200 */
[----:B------:R-:W-:Y:S01]  /*1ba0*/  VIADD R25, R24, UR7 ;  /* 0x0000000718197c36 */ /* 0x000fe20008000000 */
[----:B------:R-:W-:Y:S01]  /*1bb0*/  MOV R18, R4 ;  /* 0x0000000400127202 */ /* 0x000fe20000000f00 */
[----:B------:R-:W-:Y:S01]  /*1bc0*/  IMAD.MOV.U32 R13, RZ, RZ, 0x7e967699 ;  /* 0x7e967699ff0d7424 */ /* 0x000fe200078e00ff */
[----:B------:R-:W-:Y:S01]  /*1bd0*/  LEA R33, R3, R14, 0x18 ;  /* 0x0000000e03217211 */ /* 0x000fe200078ec0ff */
[----:B------:R-:W-:Y:S02]  /*1be0*/  IMAD.MOV.U32 R17, RZ, RZ, RZ ;  /* 0x000000ffff117224 */ /* 0x000fe400078e00ff */
[----:B------:R-:W-:-:S07]  /*1bf0*/  IMAD.MOV.U32 R19, RZ, RZ, 0x7e967699 ;  /* 0x7e967699ff137424 */ /* 0x000fce00078e00ff */
.L_x_36:
[----:B------:R-:W0:Y:S01]  /*1c00*/  LDC.64 R14, c[0x0][0x3a8] ;  /* 0x0000ea00ff0e7b82 */ /* 0x000e220000000a00 */
[----:B------:R-:W-:-:S04]  /*1c10*/  IMAD R21, R25, R9, R18 ;  /* 0x0000000919157224 */ /* 0x000fc800078e0212 */
[----:B0-----:R-:W-:-:S06]  /*1c20*/  IMAD.WIDE.U32 R14, R21, 0x4, R14 ;  /* 0x00000004150e7825 */ /* 0x001fcc00078e000e */
[----:B------:R-:W2:Y:S01]  /*1c30*/  LDG.E R14, desc[UR12][R14.64] ;  /* 0x0000000c0e0e7981 */ /* 0x000ea2000c1e1900 */
[----:B------:R-:W-:-:S05]  /*1c40*/  IMAD R20, R18, 0x4, R33 ;  /* 0x0000000412147824 */ /* 0x000fca00078e0221 */
[----:B------:R-:W2:Y:S02]  /*1c50*/  LDS R21, [R20] ;  /* 0x0000000014157984 */ /* 0x000ea40000000800 */
[----:B--2---:R-:W-:Y:S01]  /*1c60*/  FADD R24, R14, R21 ;  /* 0x000000150e187221 */ /* 0x004fe20000000000 */
[----:B------:R-:W-:-:S04]  /*1c70*/  MOV R21, R19 ;  /* 0x0000001300157202 */ /* 0x000fc80000000f00 */
[----:B------:R-:W-:-:S04]  /*1c80*/  FSETP.GEU.AND P1, PT, R21, R24, PT ;  /* 0x000000181500720b */ /* 0x000fc80003f2e000 */
[----:B------:R-:W-:Y:S01]  /*1c90*/  SEL R17, R17, R18, !P1 ;  /* 0x0000001211117207 */ /* 0x000fe20004800000 */
[----:B------:R-:W-:Y:S01]  /*1ca0*/  VIADD R18, R18, UR10 ;  /* 0x0000000a12127c36 */ /* 0x000fe20008000000 */
[----:B------:R-:W-:-:S04]  /*1cb0*/  FSEL R23, R21, R24, !P1 ;  /* 0x0000001815177208 */ /* 0x000fc80004800000 */
[----:B------:R-:W-:Y:S01]  /*1cc0*/  ISETP.GE.AND P2, PT, R18, R9, PT ;  /* 0x000000091200720c */ /* 0x000fe20003f46270 */
[----:B------:R-:W-:Y:S02]  /*1cd0*/  IMAD.MOV.U32 R19, RZ, RZ, R23 ;  /* 0x000000ffff137224 */ /* 0x000fe400078e0017 */
[----:B------:R-:W-:-:S04]  /*1ce0*/  @!P1 FMNMX R21, R24, R13, PT ;  /* 0x0000000d18159209 */ /* 0x000fc80003800000 */
[----:B------:R-:W-:-:S06]  /*1cf0*/  MOV R13, R21 ;  /* 0x00000015000d7202 */ /* 0x000fcc0000000f00 */
[----:B------:R-:W-:Y:S05]  /*1d00*/  @!P2 BRA `(.L_x_36) ;  /* 0xfffffffc00bca947 */ /* 0x000fea000383ffff */
[----:B------:R-:W-:Y:S05]  /*1d10*/  BSYNC.RECONVERGENT B1 ;  /* 0x0000000000017941 */ /* 0x000fea0003800200 */
.L_x_27:
[----:B------:R-:W-:Y:S05]  /*1d20*/  BSYNC.RECONVERGENT B0 ;  /* 0x0000000000007941 */ /* 0x000fea0003800200 */
.L_x_23:
[----:B------:R-:W0:Y:S01]  /*1d30*/  SHFL.DOWN PT, R14, R23, 0x10, 0x1f ;  /* 0x0a001f00170e7f89 */ /* 0x000e2200000e0000 */
[----:B------:R-:W-:Y:S01]  /*1d40*/  USHF.R.U32.HI UR5, URZ, 0x5, UR10 ;  /* 0x00000005ff057899 */ /* 0x000fe2000801160a */
[----:B------:R-:W-:Y:S02]  /*1d50*/  BSSY B0, `(.L_x_37) ;  /* 0x000004a000007945 */ /* 0x000fe40003800000 */
[----:B------:R-:W-:Y:S04]  /*1d60*/  SHFL.DOWN PT, R15, R13, 0x10, 0x1f ;  /* 0x0a001f000d0f7f89 */ /* 0x000fe800000e0000 */
[----:B------:R-:W1:Y:S01]  /*1d70*/  SHFL.DOWN PT, R18, R17, 0x10, 0x1f ;  /* 0x0a001f0011127f89 */ /* 0x000e6200000e0000 */
[----:B0-----:R-:W-:Y:S02]  /*1d80*/  FSETP.GEU.AND P1, PT, R23, R14, PT ;  /* 0x0000000e1700720b */ /* 0x001fe40003f2e000 */
[----:B------:R-:W-:-:S02]  /*1d90*/  FMNMX R20, R14, R13, PT ;  /* 0x0000000d0e147209 */ /* 0x000fc40003800000 */
[----:B------:R-:W-:Y:S02]  /*1da0*/  FSEL R19, R23, R14, !P1 ;  /* 0x0000000e17137208 */ /* 0x000fe40004800000 */
[----:B-1----:R-:W-:-:S03]  /*1db0*/  SEL R18, R17, R18, !P1 ;  /* 0x0000001211127207 */ /* 0x002fc60004800000 */
[----:B------:R-:W0:Y:S04]  /*1dc0*/  SHFL.DOWN PT, R24, R19, 0x8, 0x1f ;  /* 0x09001f0013187f89 */ /* 0x000e2800000e0000 */
[----:B------:R-:W-:Y:S01]  /*1dd0*/  @P1 FMNMX R20, R14, R15, PT ;  /* 0x0000000f0e141209 */ /* 0x000fe20003800000 */
[----:B------:R-:W1:Y:S04]  /*1de0*/  SHFL.DOWN PT, R21, R18, 0x8, 0x1f ;  /* 0x09001f0012157f89 */ /* 0x000e6800000e0000 */
[----:B------:R-:W2:Y:S01]  /*1df0*/  SHFL.DOWN PT, R15, R20, 0x8, 0x1f ;  /* 0x09001f00140f7f89 */ /* 0x000ea200000e0000 */
[----:B0-----:R-:W-:-:S02]  /*1e00*/  FSETP.GEU.AND P1, PT, R19, R24, PT ;  /* 0x000000181300720b */ /* 0x001fc40003f2e000 */
[-C--:B------:R-:W-:Y:S02]  /*1e10*/  FMNMX R13, R20, R24.reuse, PT ;  /* 0x00000018140d7209 */ /* 0x080fe40003800000 */
[----:B------:R-:W-:Y:S02]  /*1e20*/  FSEL R14, R19, R24, !P1 ;  /* 0x00000018130e7208 */ /* 0x000fe40004800000 */
[----:B-1----:R-:W-:-:S03]  /*1e30*/  SEL R21, R18, R21, !P1 ;  /* 0x0000001512157207 */ /* 0x002fc60004800000 */
[----:B------:R-:W0:Y:S04]  /*1e40*/  SHFL.DOWN PT, R23, R14, 0x4, 0x1f ;  /* 0x08801f000e177f89 */ /* 0x000e2800000e0000 */
[----:B--2---:R-:W-:Y:S01]  /*1e50*/  @P1 FMNMX R13, R24, R15, PT ;  /* 0x0000000f180d1209 */ /* 0x004fe20003800000 */
[----:B------:R-:W1:Y:S04]  /*1e60*/  SHFL.DOWN PT, R26, R21, 0x4, 0x1f ;  /* 0x08801f00151a7f89 */ /* 0x000e6800000e0000 */
[----:B------:R-:W2:Y:S01]  /*1e70*/  SHFL.DOWN PT, R24, R13, 0x4, 0x1f ;  /* 0x08801f000d187f89 */ /* 0x000ea200000e0000 */
[----:B0-----:R-:W-:-:S02]  /*1e80*/  FSETP.GEU.AND P1, PT, R14, R23, PT ;  /* 0x000000170e00720b */ /* 0x001fc40003f2e000 */
[-C--:B------:R-:W-:Y:S02]  /*1e90*/  FMNMX R17, R13, R23.reuse, PT ;  /* 0x000000170d117209 */ /* 0x080fe40003800000 */
[----:B------:R-:W-:Y:S02]  /*1ea0*/  FSEL R15, R14, R23, !P1 ;  /* 0x000000170e0f7208 */ /* 0x000fe40004800000 */
[----:B-1----:R-:W-:-:S03]  /*1eb0*/  SEL R26, R21, R26, !P1 ;  /* 0x0000001a151a7207 */ /* 0x002fc60004800000 */
[----:B------:R-:W0:Y:S04]  /*1ec0*/  SHFL.DOWN PT, R20, R15, 0x2, 0x1f ;  /* 0x08401f000f147f89 */ /* 0x000e2800000e0000 */
[----:B--2---:R-:W-:Y:S02]  /*1ed0*/  @P1 FMNMX R17, R23, R24, PT ;  /* 0x0000001817111209 */ /* 0x004fe40003800000 */
        /* <DEDUP_REMOVED lines=8> */
[----:B------:R-:W1:Y:S01]  /*1f60*/  SHFL.DOWN PT, R24, R23, 0x1, 0x1f ;  /* 0x08201f0017187f89 */ /* 0x000e6200000e0000 */
[----:B------:R-:W-:-:S03]  /*1f70*/  LOP3.LUT P1, RZ, R4, 0x1f, RZ, 0xc0, !PT ;  /* 0x0000001f04ff7812 */ /* 0x000fc6000782c0ff */
[----:B------:R-:W2:Y:S10]  /*1f80*/  SHFL.DOWN PT, R20, R18, 0x1, 0x1f ;  /* 0x08201f0012147f89 */ /* 0x000eb400000e0000 */
[----:B------:R-:W-:Y:S01]  /*1f90*/  @!P1 VIADD R26, R0, 0x8000 ;  /* 0x00008000001a9836 */ /* 0x000fe20000000000 */
[----:B------:R-:W-:-:S02]  /*1fa0*/  @!P1 SHF.R.U32.HI R15, RZ, 0x5, R4 ;  /* 0x00000005ff0f9819 */ /* 0x000fc40000011604 */
[-C--:B0-----:R-:W-:Y:S02]  /*1fb0*/  FSETP.GEU.AND P2, PT, R14, R21.reuse, PT ;  /* 0x000000150e00720b */ /* 0x081fe40003f4e000 */
[----:B------:R-:W-:Y:S02]  /*1fc0*/  @!P1 LEA R26, R3, R26, 0x18 ;  /* 0x0000001a031a9211 */ /* 0x000fe400078ec0ff */
[-C--:B------:R-:W-:Y:S02]  /*1fd0*/  FMNMX R13, R18, R21.reuse, PT ;  /* 0x00000015120d7209 */ /* 0x080fe40003800000 */
[----:B------:R-:W-:Y:S01]  /*1fe0*/  FSEL R14, R14, R21, !P2 ;  /* 0x000000150e0e7208 */ /* 0x000fe20005000000 */
[----:B------:R-:W-:Y:S01]  /*1ff0*/  @!P1 IMAD R26, R15, 0xc, R26 ;  /* 0x0000000c0f1a9824 */ /* 0x000fe200078e021a */
[----:B-1----:R-:W-:-:S04]  /*2000*/  SEL R19, R23, R24, !P2 ;  /* 0x0000001817137207 */ /* 0x002fc80005000000 */
[----:B------:R0:W-:Y:S01]  /*2010*/  @!P1 STS [R26], R14 ;  /* 0x0000000e1a009388 */ /* 0x0001e20000000800 */
[----:B--2---:R-:W-:-:S03]  /*2020*/  @P2 FMNMX R13, R21, R20, PT ;  /* 0x00000014150d2209 */ /* 0x004fc60003800000 */
[----:B------:R0:W-:Y:S04]  /*2030*/  @!P1 STS [R26+0x8], R19 ;  /* 0x000008131a009388 */ /* 0x0001e80000000800 */
[----:B------:R0:W-:Y:S01]  /*2040*/  @!P1 STS [R26+0x4], R13 ;  /* 0x0000040d1a009388 */ /* 0x0001e20000000800 */
[----:B------:R-:W-:Y:S01]  /*2050*/  BAR.SYNC.DEFER_BLOCKING 0x0 ;  /* 0x0000000000007b1d */ /* 0x000fe20000010000 */
[----:B------:R-:W-:-:S13]  /*2060*/  ISETP.GE.U32.AND P1, PT, R4, UR5, PT ;  /* 0x0000000504007c0c */ /* 0x000fda000bf26070 */
[----:B0-----:R-:W-:Y:S05]  /*2070*/  @P1 BRA `(.L_x_38) ;  /* 0x00000000005c1947 */ /* 0x001fea0003800000 */
[----:B------:R-:W-:Y:S01]  /*2080*/  VIADD R14, R0, 0x8000 ;  /* 0x00008000000e7836 */ /* 0x000fe20000000000 */
[----:B------:R-:W-:-:S04]  /*2090*/  UISETP.GE.U32.AND UP0, UPT, UR10, 0x40, UPT ;  /* 0x000000400a00788c */ /* 0x000fc8000bf06070 */
[----:B------:R-:W-:-:S05]  /*20a0*/  LEA R15, R3, R14, 0x18 ;  /* 0x0000000e030f7211 */ /* 0x000fca00078ec0ff */
[----:B------:R-:W-:-:S05]  /*20b0*/  IMAD R15, R4, 0xc, R15 ;  /* 0x0000000c040f7824 */ /* 0x000fca00078e020f */
[----:B------:R0:W1:Y:S04]  /*20c0*/  LDS R14, [R15] ;  /* 0x000000000f0e7984 */ /* 0x0000680000000800 */
[----:B------:R0:W2:Y:S04]  /*20d0*/  LDS R13, [R15+0x4] ;  /* 0x000004000f0d7984 */ /* 0x0000a80000000800 */
[----:B------:R0:W3:Y:S01]  /*20e0*/  LDS R19, [R15+0x8] ;  /* 0x000008000f137984 */ /* 0x0000e20000000800 */
[----:B------:R-:W-:Y:S05]  /*20f0*/  BRA.U !UP0, `(.L_x_38) ;  /* 0x00000001083c7547 */ /* 0x000fea000b800000 */
[----:B------:R-:W-:-:S06]  /*2100*/  USHF.R.U32.HI UR5, URZ, 0x6, UR10 ;  /* 0x00000006ff057899 */ /* 0x000fcc000801160a */
[----:B------:R-:W-:-:S07]  /*2110*/  MOV R18, UR5 ;  /* 0x0000000500127c02 */ /* 0x000fce0008000f00 */
.L_x_40:
[----:B------:R-:W-:-:S03]  /*2120*/  UMOV UR5, 0xffffffff ;  /* 0xffffffff00057882 */ /* 0x000fc60000000000 */
[----:B------:R-:W-:Y:S05]  /*2130*/  BRA.DIV UR5, `(.L_x_39) ;  /* 0x00000006057c7947 */ /* 0x000fea000b800000 */
[----:B01----:R0:W1:Y:S04]  /*2140*/  SHFL.DOWN PT, R15, R14, R18, 0x1f ;  /* 0x08001f120e0f7589 */ /* 0x00306800000e0000 */
[----:B--2---:R0:W2:Y:S04]  /*2150*/  SHFL.DOWN PT, R20, R13, R18, 0x1f ;  /* 0x08001f120d147589 */ /* 0x0040a800000e0000 */
[----:B---3--:R0:W3:Y:S02]  /*2160*/  SHFL.DOWN PT, R24, R19, R18, 0x1f ;  /* 0x08001f1213187589 */ /* 0x0080e400000e0000 */
.L_x_53:
[----:B------:R-:W-:Y:S02]  /*2170*/  ISETP.GT.U32.AND P2, PT, R18, 0x1, PT ;  /* 0x000000011200780c */ /* 0x000fe40003f44070 */
[C---:B-1----:R-:W-:Y:S02]  /*2180*/  FSETP.GEU.AND P1, PT, R14.reuse, R15, PT ;  /* 0x0000000f0e00720b */ /* 0x042fe40003f2e000 */
[----:B0-----:R-:W-:Y:S02]  /*2190*/  FMNMX R13, R15, R13, PT ;  /* 0x0000000d0f0d7209 */ /* 0x001fe40003800000 */
[----:B------:R-:W-:Y:S02]  /*21a0*/  SHF.R.U32.HI R18, RZ, 0x1, R18 ;  /* 0x00000001ff127819 */ /* 0x000fe40000011612 */
[----:B------:R-:W-:Y:S02]  /*21b0*/  FSEL R14, R14, R15, !P1 ;  /* 0x0000000f0e0e7208 */ /* 0x000fe40004800000 */
[----:B---3--:R-:W-:-:S05]  /*21c0*/  SEL R19, R19, R24, !P1 ;  /* 0x0000001813137207 */ /* 0x008fca0004800000 */
[----:B--2---:R-:W-:Y:S01]  /*21d0*/  @P1 FMNMX R13, R15, R20, PT ;  /* 0x000000140f0d1209 */ /* 0x004fe20003800000 */
[----:B------:R-:W-:Y:S06]  /*21e0*/  @P2 BRA `(.L_x_40) ;  /* 0xfffffffc00cc2947 */ /* 0x000fec000383ffff */
.L_x_38:
[----:B------:R-:W-:Y:S05]  /*21f0*/  BSYNC B0 ;  /* 0x0000000000007941 */ /* 0x000fea0003800000 */
.L_x_37:
[----:B------:R-:W-:Y:S01]  /*2200*/  ISETP.NE.AND P3, PT, R4, RZ, PT ;  /* 0x000000ff0400720c */ /* 0x000fe20003f65270 */
[----:B------:R-:W-:-:S05]  /*2210*/  VIADD R18, R0, 0x2000 ;  /* 0x0000200000127836 */ /* 0x000fca0000000000 */
[----:B------:R-:W-:-:S05]  /*2220*/  LEA R18, R3, R18, 0x18 ;  /* 0x0000001203127211 */ /* 0x000fca00078ec0ff */
[----:B0--3--:R-:W-:Y:S02]  /*2230*/  IMAD R15, R19, 0x2, R18 ;  /* 0x00000002130f7824 */ /* 0x009fe400078e0212 */
[----:B------:R-:W-:Y:S05]  /*2240*/  @P3 BRA `(.L_x_41) ;  /* 0x0000000000903947 */ /* 0x000fea0003800000 */
[----:B------:R-:W0:Y:S01]  /*2250*/  LDS R17, [R11+0x8180] ;  /* 0x008180000b117984 */ /* 0x000e220000000800 */
[----:B------:R-:W-:Y:S01]  /*2260*/  IADD3 R26, PT, PT, R0, 0x4000, RZ ;  /* 0x00004000001a7810 */ /* 0x000fe20007ffe0ff */
[----:B------:R-:W-:Y:S02]  /*2270*/  VIADD R10, R10, 0x1 ;  /* 0x000000010a0a7836 */ /* 0x000fe40000000000 */
[----:B------:R-:W3:Y:S01]  /*2280*/  LDS R18, [R11+0x8184] ;  /* 0x008184000b127984 */ /* 0x000ee20000000800 */
[----:B------:R-:W-:-:S05]  /*2290*/  LEA R26, R3, R26, 0x18 ;  /* 0x0000001a031a7211 */ /* 0x000fca00078ec0ff */
[----:B------:R-:W-:Y:S01]  /*22a0*/  IMAD R19, R19, 0x4, R26 ;  /* 0x0000000413137824 */ /* 0x000fe200078e021a */
[----:B0-----:R-:W-:-:S04]  /*22b0*/  IADD3 R24, PT, PT, R17, 0x1, RZ ;  /* 0x0000000111187810 */ /* 0x001fc80007ffe0ff */
[----:B------:R-:W-:Y:S01]  /*22c0*/  ISETP.GE.AND P1, PT, R24, R9, PT ;  /* 0x000000091800720c */ /* 0x000fe20003f26270 */
[----:B------:R0:W-:Y:S01]  /*22d0*/  STS [R11+0x8180], R24 ;  /* 0x008180180b007388 */ /* 0x0001e20000000800 */
[----:B---3--:R-:W-:-:S05]  /*22e0*/  VIADD R20, R18, 0xffffffff ;  /* 0xffffffff12147836 */ /* 0x008fca0000000000 */
[----:B------:R-:W-:Y:S06]  /*22f0*/  STS [R11+0x8184], R20 ;  /* 0x008184140b007388 */ /* 0x000fec0000000800 */
[----:B0-----:R-:W-:-:S05]  /*2300*/  @P1 IMAD.IADD R24, R24, 0x1, -R9 ;  /* 0x0000000118181824 */ /* 0x001fca00078e0a09 */
[----:B------:R-:W-:Y:S04]  /*2310*/  @P1 STS [R11+0x8180], R24 ;  /* 0x008180180b001388 */ /* 0x000fe80000000800 */
[----:B------:R-:W0:Y:S04]  /*2320*/  LDS.U16 R17, [R15] ;  /* 0x000000000f117984 */ /* 0x000e280000000400 */
[----:B------:R-:W3:Y:S01]  /*2330*/  LDS R21, [R19] ;  /* 0x0000000013157984 */ /* 0x000ee20000000800 */
[----:B0-----:R-:W-:-:S04]  /*2340*/  PRMT R23, R17, 0x9910, RZ ;  /* 0x0000991011177816 */ /* 0x001fc800000000ff */
[----:B------:R-:W-:Y:S01]  /*2350*/  ISETP.NE.AND P1, PT, R23, -0x1, PT ;  /* 0xffffffff1700780c */ /* 0x000fe20003f25270 */
[----:B-12---:R-:W-:-:S04]  /*2360*/  FADD R23, R13, -R14 ;  /* 0x8000000e0d177221 */ /* 0x006fc80000000000 */
[----:B------:R-:W-:-:S04]  /*2370*/  FADD R14, R8, R23 ;  /* 0x00000017080e7221 */ /* 0x000fc80000000000 */
[----:B---3--:R-:W-:-:S04]  /*2380*/  FADD R14, R21, R14 ;  /* 0x0000000e150e7221 */ /* 0x008fc80000000000 */
[----:B------:R-:W-:Y:S01]  /*2390*/  @P1 IMAD.IADD R26, R20, 0x1, R24 ;  /* 0x00000001141a1824 */ /* 0x000fe200078e0218 */
[----:B------:R0:W-:Y:S04]  /*23a0*/  STS [R19], R14 ;  /* 0x0000000e13007388 */ /* 0x0001e80000000800 */
[----:B------:R-:W-:Y:S01]  /*23b0*/  @P1 ISETP.GE.AND P2, PT, R26, R9, PT ;  /* 0x000000091a00120c */ /* 0x000fe20003f46270 */
[----:B------:R0:W-:Y:S03]  /*23c0*/  @P1 STS [R11+0x8184], R18 ;  /* 0x008184120b001388 */ /* 0x0001e60000000800 */
[----:B------:R-:W-:-:S04]  /*23d0*/  @P1 SEL R13, R9, RZ, P2 ;  /* 0x000000ff090d1207 */ /* 0x000fc80001000000 */
[----:B------:R-:W-:Y:S01]  /*23e0*/  @P1 IADD3 R24, PT, PT, -R13, R24, R18 ;  /* 0x000000180d181210 */ /* 0x000fe20007ffe112 */
[----:B------:R-:W-:-:S03]  /*23f0*/  IMAD R13, R9, 0x28, RZ ;  /* 0x00000028090d7824 */ /* 0x000fc600078e02ff */
[----:B------:R-:W-:-:S05]  /*2400*/  @P1 LEA R24, R24, R11, 0x1 ;  /* 0x0000000b18181211 */ /* 0x000fca00078e08ff */
[----:B------:R0:W-:Y:S01]  /*2410*/  @P1 STS.U16 [R24+-0x2], R17 ;  /* 0xfffffe1118001388 */ /* 0x0001e20000000400 */
[----:B------:R-:W-:-:S13]  /*2420*/  ISETP.NE.AND P1, PT, R10, R13, PT ;  /* 0x0000000d0a00720c */ /* 0x000fda0003f25270 */
[----:B0-----:R-:W-:Y:S05]  /*2430*/  @P1 BRA `(.L_x_41) ;  /* 0x0000000000141947 */ /* 0x001fea0003800000 */
[C---:B------:R-:W-:Y:S01]  /*2440*/  FSETP.NEU.AND P1, PT, R8.reuse, 1, PT ;  /* 0x3f8000000800780b */ /* 0x040fe20003f2d000 */
[----:B------:R-:W-:Y:S01]  /*2450*/  FMUL R8, R8, 100 ;  /* 0x42c8000008087820 */ /* 0x000fe20000400000 */
[----:B------:R-:W-:-:S04]  /*2460*/  IMAD.MOV.U32 R10, RZ, RZ, RZ ;  /* 0x000000ffff0a7224 */ /* 0x000fc800078e00ff */
[----:B------:R-:W-:-:S07]  /*2470*/  FMNMX R8, R8, 1, PT ;  /* 0x3f80000008087809 */ /* 0x000fce0003800000 */
[----:B------:R0:W-:Y:S02]  /*2480*/  @!P1 STS [R11+0x8184], RZ ;  /* 0x008184ff0b009388 */ /* 0x0001e40000000800 */
.L_x_41:
[----:B------:R-:W-:Y:S05]  /*2490*/  WARPSYNC.ALL ;  /* 0x0000000000007948 */ /* 0x000fea0003800000 */
[----:B------:R-:W-:Y:S06]  /*24a0*/  BAR.SYNC.DEFER_BLOCKING 0x0 ;  /* 0x0000000000007b1d */ /* 0x000fec0000010000 */
[----:B------:R-:W-:Y:S04]  /*24b0*/  @!P3 STS.U16 [R15], R12 ;  /* 0x0000000c0f00b388 */ /* 0x000fe80000000400 */
[----:B------:R-:W3:Y:S02]  /*24c0*/  LDS R35, [R11+0x8184] ;  /* 0x008184000b237984 */ /* 0x000ee40000000800 */
[----:B---3--:R-:W-:-:S13]  /*24d0*/  ISETP.NE.AND P1, PT, R35, RZ, PT ;  /* 0x000000ff2300720c */ /* 0x008fda0003f25270 */
[----:B------:R-:W-:Y:S05]  /*24e0*/  @P1 BRA `(.L_x_42) ;  /* 0xffffffe400741947 */ /* 0x000fea000383ffff */
.L_x_22:
[----:B------:R-:W-:Y:S01]  /*24f0*/  BAR.SYNC.DEFER_BLOCKING 0x0 ;  /* 0x0000000000007b1d */ /* 0x000fe20000010000 */
[----:B------:R-:W-:-:S05]  /*2500*/  ISETP.GE.AND P0, PT, R4, R9, PT ;  /* 0x000000090400720c */ /* 0x000fca0003f06270 */
[----:B------:R-:W-:Y:S08]  /*2510*/  BSSY.RECONVERGENT B0, `(.L_x_43) ;  /* 0x000001a000007945 */ /* 0x000ff00003800200 */
[----:B------:R-:W-:Y:S05]  /*2520*/  @P0 BRA `(.L_x_44) ;  /* 0x0000000000600947 */ /* 0x000fea0003800000 */
[----:B0-----:R-:W0:Y:S01]  /*2530*/  LDC.64 R10, c[0x0][0x3a0] ;  /* 0x0000e800ff0a7b82 */ /* 0x001e220000000a00 */
[----:B------:R-:W-:Y:S01]  /*2540*/  IADD3 R8, PT, PT, R0, 0x2000, RZ ;  /* 0x0000200000087810 */ /* 0x000fe20007ffe0ff */
[----:B------:R-:W-:Y:S01]  /*2550*/  BSSY.RECONVERGENT B1, `(.L_x_45) ;  /* 0x000000b000017945 */ /* 0x000fe20003800200 */
[----:B------:R-:W-:Y:S02]  /*2560*/  IMAD.MOV.U32 R0, RZ, RZ, R4 ;  /* 0x000000ffff007224 */ /* 0x000fe400078e0004 */
[----:B------:R-:W-:-:S07]  /*2570*/  LEA R15, R3, R8, 0x18 ;  /* 0x00000008030f7211 */ /* 0x000fce00078ec0ff */
.L_x_46:
[C---:B---3--:R-:W-:Y:S02]  /*2580*/  IMAD R3, R0.reuse, 0x2, R15 ;  /* 0x0000000200037824 */ /* 0x048fe400078e020f */
[----:B--2---:R-:W-:Y:S01]  /*2590*/  IMAD R13, R9, UR4, R0 ;  /* 0x00000004090d7c24 */ /* 0x004fe2000f8e0200 */
[----:B------:R-:W-:-:S03]  /*25a0*/  IADD3 R0, PT, PT, R0, UR10, RZ ;  /* 0x0000000a00007c10 */ /* 0x000fc6000fffe0ff */
[----:B------:R-:W2:Y:S01]  /*25b0*/  LDS.S16 R3, [R3] ;  /* 0x0000000003037984 */ /* 0x000ea20000000600 */
[----:B0-----:R-:W-:Y:S01]  /*25c0*/  IMAD.WIDE R12, R13, 0x4, R10 ;  /* 0x000000040d0c7825 */ /* 0x001fe200078e020a */
[----:B------:R-:W-:-:S04]  /*25d0*/  ISETP.GE.AND P0, PT, R0, R9, PT ;  /* 0x000000090000720c */ /* 0x000fc80003f06270 */
[----:B--2---:R3:W-:Y:S09]  /*25e0*/  STG.E desc[UR12][R12.64], R3 ;  /* 0x000000030c007986 */ /* 0x0047f2000c10190c */
[----:B------:R-:W-:Y:S05]  /*25f0*/  @!P0 BRA `(.L_x_46) ;  /* 0xfffffffc00e08947 */ /* 0x000fea000383ffff */
[----:B------:R-:W-:Y:S05]  /*2600*/  BSYNC.RECONVERGENT B1 ;  /* 0x0000000000017941 */ /* 0x000fea0003800200 */
.L_x_45:
[----:B---3--:R-:W0:Y:S01]  /*2610*/  LDC.64 R12, c[0x0][0x398] ;  /* 0x0000e600ff0c7b82 */ /* 0x008e220000000a00 */
[----:B------:R-:W-:-:S07]  /*2620*/  IMAD.MOV.U32 R0, RZ, RZ, R4 ;  /* 0x000000ffff007224 */ /* 0x000fce00078e0004 */
.L_x_47:
[----:B------:R-:W-:-:S05]  /*2630*/  IMAD R3, R0, 0x2, R15 ;  /* 0x0000000200037824 */ /* 0x000fca00078e020f */
[----:B------:R-:W2:Y:S02]  /*2640*/  LDS.S16 R8, [R3] ;  /* 0x0000000003087984 */ /* 0x000ea40000000600 */
[----:B--2---:R-:W-:-:S04]  /*2650*/  IMAD R11, R9, UR4, R8 ;  /* 0x00000004090b7c24 */ /* 0x004fc8000f8e0208 */
[----:B0-----:R-:W-:-:S05]  /*2660*/  IMAD.WIDE R10, R11, 0x4, R12 ;  /* 0x000000040b0a7825 */ /* 0x001fca00078e020c */
[----:B------:R0:W-:Y:S02]  /*2670*/  STG.E desc[UR12][R10.64], R0 ;  /* 0x000000000a007986 */ /* 0x0001e4000c10190c */
[----:B0-----:R-:W-:-:S04]  /*2680*/  IADD3 R0, PT, PT, R0, UR10, RZ ;  /* 0x0000000a00007c10 */ /* 0x001fc8000fffe0ff */
[----:B------:R-:W-:-:S13]  /*2690*/  ISETP.GE.AND P0, PT, R0, R9, PT ;  /* 0x000000090000720c */ /* 0x000fda0003f06270 */
[----:B------:R-:W-:Y:S05]  /*26a0*/  @!P0 BRA `(.L_x_47) ;  /* 0xfffffffc00e08947 */ /* 0x000fea000383ffff */
.L_x_44:
[----:B------:R-:W-:Y:S05]  /*26b0*/  BSYNC.RECONVERGENT B0 ;  /* 0x0000000000007941 */ /* 0x000fea0003800200 */
.L_x_43:
[----:B------:R-:W3:Y:S01]  /*26c0*/  LDCU UR5, c[0x0][0x370] ;  /* 0x00006e00ff0577ac */ /* 0x000ee20008000800 */
[----:B------:R-:W-:Y:S06]  /*26d0*/  BAR.SYNC.DEFER_BLOCKING 0x0 ;  /* 0x0000000000007b1d */ /* 0x000fec0000010000 */
[----:B------:R-:W4:Y:S01]  /*26e0*/  LDCU UR6, c[0x0][0x380] ;  /* 0x00007000ff0677ac */ /* 0x000f220008000800 */
[----:B---3--:R-:W-:-:S04]  /*26f0*/  UIADD3 UR4, UPT, UPT, UR5, UR4, URZ ;  /* 0x0000000405047290 */ /* 0x008fc8000fffe0ff */
[----:B----4-:R-:W-:-:S09]  /*2700*/  UISETP.GE.AND UP0, UPT, UR4, UR6, UPT ;  /* 0x000000060400728c */ /* 0x010fd2000bf06270 */
[----:B------:R-:W-:Y:S05]  /*2710*/  BRA.U !UP0, `(.L_x_48) ;  /* 0xffffffd9087c7547 */ /* 0x000fea000b83ffff */
[----:B------:R-:W-:Y:S05]  /*2720*/  EXIT ;  /* 0x000000000000794d */ /* 0x000fea0003800000 */
.L_x_39:
[----:B------:R-:W-:Y:S01]  /*2730*/  BSSY B1, `(.L_x_49) ;  /* 0x0000007000017945 */ /* 0x000fe20003800000 */
[----:B-1----:R-:W-:Y:S01]  /*2740*/  IMAD.MOV.U32 R26, RZ, RZ, R14 ;  /* 0x000000ffff1a7224 */ /* 0x002fe200078e000e */
[----:B------:R-:W-:Y:S01]  /*2750*/  MOV R17, 0xffffffff ;  /* 0xffffffff00117802 */ /* 0x000fe20000000f00 */
[----:B------:R-:W-:-:S07]  /*2760*/  IMAD.MOV.U32 R21, RZ, RZ, 0x1f ;  /* 0x0000001fff157424 */ /* 0x000fce00078e00ff */
[----:B0-23-5:R-:W-:Y:S05]  /*2770*/  WARPSYNC.COLLECTIVE R17, `(.L_x_50) ;  /* 0x0000000011087348 */ /* 0x02dfea0003c00000 */
[----:B------:R1:W4:Y:S02]  /*2780*/  SHFL.DOWN P1, R24, R26, R18, R21 ;  /* 0x080000121a187389 */ /* 0x0003240000020015 */
[----:B012345:R-:W-:Y:S05]  /*2790*/  ENDCOLLECTIVE ;  /* 0x000000000000791b */ /* 0x03ffea0003800000 */
.L_x_50:
[----:B------:R-:W-:Y:S05]  /*27a0*/  BSYNC B1 ;  /* 0x0000000000017941 */ /* 0x000fea0003800000 */
.L_x_49:
[----:B------:R-:W-:Y:S02]  /*27b0*/  HFMA2 R21, -RZ, RZ, 0, 1.847743988037109375e-06 ;  /* 0x0000001fff157431 */ /* 0x000fe400000001ff */
[----:B------:R-:W-:Y:S02]  /*27c0*/  IMAD.MOV.U32 R26, RZ, RZ, R13 ;  /* 0x000000ffff1a7224 */ /* 0x000fe400078e000d */
[----:B------:R-:W-:Y:S02]  /*27d0*/  IMAD.MOV.U32 R17, RZ, RZ, -0x1 ;  /* 0xffffffffff117424 */ /* 0x000fe400078e00ff */
[----:B------:R-:W-:-:S07]  /*27e0*/  IMAD.MOV.U32 R15, RZ, RZ, R24 ;  /* 0x000000ffff0f7224 */ /* 0x000fce00078e0018 */
[----:B------:R-:W-:Y:S05]  /*27f0*/  WARPSYNC.COLLECTIVE R17, `(.L_x_51) ;  /* 0x0000000011087348 */ /* 0x000fea0003c00000 */
[----:B------:R0:W1:Y:S02]  /*2800*/  SHFL.DOWN P1, R24, R26, R18, R21 ;  /* 0x080000121a187389 */ /* 0x0000640000020015 */
[----:B01----:R-:W-:Y:S05]  /*2810*/  ENDCOLLECTIVE ;  /* 0x000000000000791b */ /* 0x003fea0003800000 */
.L_x_51:
[----:B------:R-:W-:Y:S01]  /*2820*/  MOV R26, R19 ;  /* 0x00000013001a7202 */ /* 0x000fe20000000f00 */
[----:B------:R-:W-:-:S07]  /*2830*/  IMAD.MOV.U32 R20, RZ, RZ, R24 ;  /* 0x000000ffff147224 */ /* 0x000fce00078e0018 */
[----:B------:R-:W-:Y:S05]  /*2840*/  WARPSYNC.COLLECTIVE R17, `(.L_x_52) ;  /* 0x0000000011087348 */ /* 0x000fea0003c00000 */
[----:B------:R0:W1:Y:S02]  /*2850*/  SHFL.DOWN P1, R24, R26, R18, R21 ;  /* 0x080000121a187389 */ /* 0x0000640000020015 */
[----:B01----:R-:W-:Y:S05]  /*2860*/  ENDCOLLECTIVE ;  /* 0x000000000000791b */ /* 0x003fea0003800000 */
.L_x_52:
[----:B------:R-:W-:Y:S05]  /*2870*/  BRA `(.L_x_53) ;  /* 0xfffffff8003c7947 */ /* 0x000fea000383ffff */
        .weak           $__internal_0_$__cuda_sm20_sqrt_rn_f32_slowpath
        .type           $__internal_0_$__cuda_sm20_sqrt_rn_f32_slowpath,@function
        .size           $__internal_0_$__cuda_sm20_sqrt_rn_f32_slowpath,(.L_x_56 - $__internal_0_$__cuda_sm20_sqrt_rn_f32_slowpath)
$__internal_0_$__cuda_sm20_sqrt_rn_f32_slowpath:
[----:B------:R-:W-:-:S13]  /*2880*/  LOP3.LUT P0, RZ, R20, 0x7fffffff, RZ, 0xc0, !PT ;  /* 0x7fffffff14ff7812 */ /* 0x000fda000780c0ff */
[----:B------:R-:W-:Y:S01]  /*2890*/  @!P0 IMAD.MOV.U32 R8, RZ, RZ, R20 ;  /* 0x000000ffff088224 */ /* 0x000fe200078e0014 */
[----:B------:R-:W-:Y:S06]  /*28a0*/  @!P0 BRA `(.L_x_54) ;  /* 0x0000000000448947 */ /* 0x000fec0003800000 */
[----:B------:R-:W-:Y:S01]  /*28b0*/  FSETP.GEU.FTZ.AND P0, PT, R20, RZ, PT ;  /* 0x000000ff1400720b */ /* 0x000fe20003f1e000 */
[----:B------:R-:W-:-:S12]  /*28c0*/  IMAD.MOV.U32 R0, RZ, RZ, R20 ;  /* 0x000000ffff007224 */ /* 0x000fd800078e0014 */
[----:B------:R-:W-:Y:S01]  /*28d0*/  @!P0 MOV R8, 0x7fffffff ;  /* 0x7fffffff00088802 */ /* 0x000fe20000000f00 */
[----:B------:R-:W-:Y:S06]  /*28e0*/  @!P0 BRA `(.L_x_54) ;  /* 0x0000000000348947 */ /* 0x000fec0003800000 */
[----:B------:R-:W-:-:S13]  /*28f0*/  FSETP.GTU.FTZ.AND P0, PT, |R0|, +INF , PT ;  /* 0x7f8000000000780b */ /* 0x000fda0003f1c200 */
[----:B------:R-:W-:Y:S01]  /*2900*/  @P0 FADD.FTZ R8, R0, 1 ;  /* 0x3f80000000080421 */ /* 0x000fe20000010000 */
[----:B------:R-:W-:Y:S06]  /*2910*/  @P0 BRA `(.L_x_54) ;  /* 0x0000000000280947 */ /* 0x000fec0003800000 */
[----:B------:R-:W-:-:S13]  /*2920*/  FSETP.NEU.FTZ.AND P0, PT, |R0|, +INF , PT ;  /* 0x7f8000000000780b */ /* 0x000fda0003f1d200 */
[----:B------:R-:W-:-:S04]  /*2930*/  @P0 FFMA R9, R0, 1.84467440737095516160e+19, RZ ;  /* 0x5f80000000090823 */ /* 0x000fc800000000ff */
[----:B------:R-:W0:Y:S02]  /*2940*/  @P0 MUFU.RSQ R8, R9 ;  /* 0x0000000900080308 */ /* 0x000e240000001400 */
[----:B0-----:R-:W-:Y:S01]  /*2950*/  @P0 FMUL.FTZ R10, R9, R8 ;  /* 0x00000008090a0220 */ /* 0x001fe20000410000 */
[----:B------:R-:W-:Y:S01]  /*2960*/  @P0 FMUL.FTZ R20, R8, 0.5 ;  /* 0x3f00000008140820 */ /* 0x000fe20000410000 */
[----:B------:R-:W-:Y:S02]  /*2970*/  @!P0 IMAD.MOV.U32 R8, RZ, RZ, R0 ;  /* 0x000000ffff088224 */ /* 0x000fe400078e0000 */
[----:B------:R-:W-:-:S04]  /*2980*/  @P0 FADD.FTZ R11, -R10, -RZ ;  /* 0x800000ff0a0b0221 */ /* 0x000fc80000010100 */
[----:B------:R-:W-:-:S04]  /*2990*/  @P0 FFMA R11, R10, R11, R9 ;  /* 0x0000000b0a0b0223 */ /* 0x000fc80000000009 */
[----:B------:R-:W-:-:S04]  /*29a0*/  @P0 FFMA R11, R11, R20, R10 ;  /* 0x000000140b0b0223 */ /* 0x000fc8000000000a */
[----:B------:R-:W-:-:S07]  /*29b0*/  @P0 FMUL.FTZ R8, R11, 2.3283064365386962891e-10 ;  /* 0x2f8000000b080820 */ /* 0x000fce0000410000 */
.L_x_54:
[----:B------:R-:W-:Y:S01]  /*29c0*/  IMAD.MOV.U32 R21, RZ, RZ, R8 ;  /* 0x000000ffff157224 */ /* 0x000fe200078e0008 */
[----:B------:R-:W-:Y:S01]  /*29d0*/  MOV R8, R23 ;  /* 0x0000001700087202 */ /* 0x000fe20000000f00 */
[----:B------:R-:W-:-:S04]  /*29e0*/  IMAD.MOV.U32 R9, RZ, RZ, 0x0 ;  /* 0x00000000ff097424 */ /* 0x000fc800078e00ff */
[----:B------:R-:W-:Y:S05]  /*29f0*/  RET.REL.NODEC R8 `(_Z18AuctionMatchKerneliiPKfS0_PiS1_Pf) ;  /* 0xffffffd408807950 */ /* 0x000fea0003c3ffff */
.L_x_55:
[----:B------:R-:W-:-:S00]  /*2a00*/  BRA `(.L_x_55) ;  /* 0xfffffffc00fc7947 */ /* 0x000fc0000383ffff */
[----:B------:R-:W-:-:S00]  /*2a10*/  NOP ;  /* 0x0000000000007918 */ /* 0x000fc00000000000 */
        /* <DEDUP_REMOVED lines=14> */
.L_x_56:


//--------------------- .nv.shared._Z18AuctionMatchKerneliiPKfS0_PiS1_Pf --------------------------
	.section	.nv.shared._Z18AuctionMatchKerneliiPKfS0_PiS1_Pf,"aw",@nobits
	.sectionflags	@""
	.align	4
.nv.shared._Z18AuctionMatchKerneliiPKfS0_PiS1_Pf:
	.zero		42376


//--------------------- .nv.shared.reserved.0     --------------------------
	.section	.nv.shared.reserved.0,"aw",@nobits
	.weak		__nv_reservedSMEM_offset_0_alias
	.size		__nv_reservedSMEM_offset_0_alias, 0, 64
	.other		__nv_reservedSMEM_offset_0_alias,@"STO_CUDA_RESERVED_SHARED STV_DEFAULT"
__nv_reservedSMEM_offset_0_alias:
	.zero		0
	.zero		64


//--------------------- .nv.constant0._Z18AuctionMatchKerneliiPKfS0_PiS1_Pf --------------------------
	.section	.nv.constant0._Z18AuctionMatchKerneliiPKfS0_PiS1_Pf,"a",@progbits
	.sectionflags	@""
	.align	4
.nv.constant0._Z18AuctionMatchKerneliiPKfS0_PiS1_Pf:
	.zero		944


//--------------------- SYMBOLS --------------------------

	.type		.nv.reservedSmem.offset0,@object
	.size		.nv.reservedSmem.offset0,0x4
	.type		.nv.reservedSmem.cap,@object
	.size		.nv.reservedSmem.cap,0x4
